//
// Generated by NVIDIA NVVM Compiler
//
// Compiler Build ID: CL-36424714
// Cuda compilation tools, release 13.0, V13.0.88
// Based on NVVM 20.0.0
//

.version 9.0
.target sm_100
.address_size 64

	// .globl	_Z21globalCalculateKernelPfS_S_
.global .align 4 .b8 __cudart_i2opi_f[24] = {65, 144, 67, 60, 153, 149, 98, 219, 192, 221, 52, 245, 209, 87, 39, 252, 41, 21, 68, 78, 110, 131, 249, 162};

.visible .entry _Z21globalCalculateKernelPfS_S_(
	.param .u64 .ptr .align 1 _Z21globalCalculateKernelPfS_S__param_0,
	.param .u64 .ptr .align 1 _Z21globalCalculateKernelPfS_S__param_1,
	.param .u64 .ptr .align 1 _Z21globalCalculateKernelPfS_S__param_2
)
{
	.local .align 4 .b8 	__local_depot0[28];
	.reg .b64 	%SP;
	.reg .b64 	%SPL;
	.reg .pred 	%p<41>;
	.reg .b32 	%r<205>;
	.reg .b32 	%f<118>;
	.reg .b64 	%rd<105>;
	.reg .b64 	%fd<11>;

	mov.u64 	%SPL, __local_depot0;
	ld.param.u64 	%rd37, [_Z21globalCalculateKernelPfS_S__param_0];
	ld.param.u64 	%rd39, [_Z21globalCalculateKernelPfS_S__param_1];
	ld.param.u64 	%rd38, [_Z21globalCalculateKernelPfS_S__param_2];
	cvta.to.global.u64 	%rd40, %rd39;
	add.u64 	%rd1, %SPL, 0;
	mov.u32 	%r69, %ctaid.x;
	mov.u32 	%r70, %ntid.x;
	mov.u32 	%r71, %tid.x;
	mad.lo.s32 	%r72, %r69, %r70, %r71;
	mov.u32 	%r73, %ctaid.y;
	mov.u32 	%r74, %ntid.y;
	mov.u32 	%r75, %tid.y;
	mad.lo.s32 	%r76, %r73, %r74, %r75;
	mul.lo.s32 	%r1, %r72, %r76;
	mul.wide.s32 	%rd42, %r1, 4;
	add.s64 	%rd43, %rd40, %rd42;
	ld.global.f32 	%f1, [%rd43];
	mul.f32 	%f26, %f1, 0f3F22F983;
	cvt.rni.s32.f32 	%r192, %f26;
	cvt.rn.f32.s32 	%f27, %r192;
	fma.rn.f32 	%f28, %f27, 0fBFC90FDA, %f1;
	fma.rn.f32 	%f29, %f27, 0fB3A22168, %f28;
	fma.rn.f32 	%f114, %f27, 0fA7C234C5, %f29;
	abs.f32 	%f3, %f1;
	setp.ltu.f32 	%p1, %f3, 0f47CE4780;
	mov.u32 	%r188, %r192;
	mov.f32 	%f113, %f114;
	@%p1 bra 	$L__BB0_8;
	setp.neu.f32 	%p2, %f3, 0f7F800000;
	@%p2 bra 	$L__BB0_3;
	mov.f32 	%f32, 0f00000000;
	mul.rn.f32 	%f113, %f1, %f32;
	mov.b32 	%r188, 0;
	bra.uni 	$L__BB0_8;
$L__BB0_3:
	mov.b32 	%r3, %f1;
	shl.b32 	%r78, %r3, 8;
	or.b32  	%r4, %r78, -2147483648;
	mov.b64 	%rd92, 0;
	mov.b32 	%r185, 0;
	mov.u64 	%rd90, __cudart_i2opi_f;
	mov.u64 	%rd91, %rd1;
$L__BB0_4:
	.pragma "nounroll";
	ld.global.nc.u32 	%r79, [%rd90];
	mad.wide.u32 	%rd46, %r79, %r4, %rd92;
	shr.u64 	%rd92, %rd46, 32;
	st.local.u32 	[%rd91], %rd46;
	add.s32 	%r185, %r185, 1;
	add.s64 	%rd91, %rd91, 4;
	add.s64 	%rd90, %rd90, 4;
	setp.ne.s32 	%p3, %r185, 6;
	@%p3 bra 	$L__BB0_4;
	shr.u32 	%r80, %r3, 23;
	st.local.u32 	[%rd1+24], %rd92;
	and.b32  	%r7, %r80, 31;
	and.b32  	%r81, %r80, 224;
	add.s32 	%r82, %r81, -128;
	shr.u32 	%r83, %r82, 5;
	mul.wide.u32 	%rd47, %r83, 4;
	sub.s64 	%rd8, %rd1, %rd47;
	ld.local.u32 	%r186, [%rd8+24];
	ld.local.u32 	%r187, [%rd8+20];
	setp.eq.s32 	%p4, %r7, 0;
	@%p4 bra 	$L__BB0_7;
	shf.l.wrap.b32 	%r186, %r187, %r186, %r7;
	ld.local.u32 	%r84, [%rd8+16];
	shf.l.wrap.b32 	%r187, %r84, %r187, %r7;
$L__BB0_7:
	shr.u32 	%r85, %r186, 30;
	shf.l.wrap.b32 	%r86, %r187, %r186, 2;
	shl.b32 	%r87, %r187, 2;
	shr.u32 	%r88, %r86, 31;
	add.s32 	%r89, %r88, %r85;
	neg.s32 	%r90, %r89;
	setp.lt.s32 	%p5, %r3, 0;
	selp.b32 	%r188, %r90, %r89, %p5;
	xor.b32  	%r91, %r86, %r3;
	shr.s32 	%r92, %r86, 31;
	xor.b32  	%r93, %r92, %r86;
	xor.b32  	%r94, %r92, %r87;
	cvt.u64.u32 	%rd48, %r93;
	shl.b64 	%rd49, %rd48, 32;
	cvt.u64.u32 	%rd50, %r94;
	or.b64  	%rd51, %rd49, %rd50;
	cvt.rn.f64.s64 	%fd1, %rd51;
	mul.f64 	%fd2, %fd1, 0d3BF921FB54442D19;
	cvt.rn.f32.f64 	%f30, %fd2;
	neg.f32 	%f31, %f30;
	setp.lt.s32 	%p6, %r91, 0;
	selp.f32 	%f113, %f31, %f30, %p6;
$L__BB0_8:
	setp.ltu.f32 	%p7, %f3, 0f47CE4780;
	mul.rn.f32 	%f33, %f113, %f113;
	and.b32  	%r96, %r188, 1;
	setp.eq.b32 	%p8, %r96, 1;
	selp.f32 	%f34, 0f3F800000, %f113, %p8;
	fma.rn.f32 	%f35, %f33, %f34, 0f00000000;
	fma.rn.f32 	%f36, %f33, 0f37CBAC00, 0fBAB607ED;
	selp.f32 	%f37, %f36, 0fB94D4153, %p8;
	selp.f32 	%f38, 0f3D2AAABB, 0f3C0885E4, %p8;
	fma.rn.f32 	%f39, %f37, %f33, %f38;
	selp.f32 	%f40, 0fBEFFFFFF, 0fBE2AAAA8, %p8;
	fma.rn.f32 	%f41, %f39, %f33, %f40;
	fma.rn.f32 	%f42, %f41, %f35, %f34;
	and.b32  	%r97, %r188, 2;
	setp.eq.s32 	%p9, %r97, 0;
	mov.f32 	%f43, 0f00000000;
	sub.f32 	%f44, %f43, %f42;
	selp.f32 	%f7, %f42, %f44, %p9;
	@%p7 bra 	$L__BB0_16;
	setp.neu.f32 	%p10, %f3, 0f7F800000;
	@%p10 bra 	$L__BB0_11;
	mov.f32 	%f47, 0f00000000;
	mul.rn.f32 	%f114, %f1, %f47;
	mov.b32 	%r192, 0;
	bra.uni 	$L__BB0_16;
$L__BB0_11:
	mov.b32 	%r16, %f1;
	shl.b32 	%r99, %r16, 8;
	or.b32  	%r17, %r99, -2147483648;
	mov.b64 	%rd95, 0;
	mov.b32 	%r189, 0;
	mov.u64 	%rd93, __cudart_i2opi_f;
	mov.u64 	%rd94, %rd1;
$L__BB0_12:
	.pragma "nounroll";
	ld.global.nc.u32 	%r100, [%rd93];
	mad.wide.u32 	%rd54, %r100, %r17, %rd95;
	shr.u64 	%rd95, %rd54, 32;
	st.local.u32 	[%rd94], %rd54;
	add.s32 	%r189, %r189, 1;
	add.s64 	%rd94, %rd94, 4;
	add.s64 	%rd93, %rd93, 4;
	setp.ne.s32 	%p11, %r189, 6;
	@%p11 bra 	$L__BB0_12;
	shr.u32 	%r101, %r16, 23;
	st.local.u32 	[%rd1+24], %rd95;
	and.b32  	%r20, %r101, 31;
	and.b32  	%r102, %r101, 224;
	add.s32 	%r103, %r102, -128;
	shr.u32 	%r104, %r103, 5;
	mul.wide.u32 	%rd55, %r104, 4;
	sub.s64 	%rd15, %rd1, %rd55;
	ld.local.u32 	%r190, [%rd15+24];
	ld.local.u32 	%r191, [%rd15+20];
	setp.eq.s32 	%p12, %r20, 0;
	@%p12 bra 	$L__BB0_15;
	shf.l.wrap.b32 	%r190, %r191, %r190, %r20;
	ld.local.u32 	%r105, [%rd15+16];
	shf.l.wrap.b32 	%r191, %r105, %r191, %r20;
$L__BB0_15:
	shr.u32 	%r106, %r190, 30;
	shf.l.wrap.b32 	%r107, %r191, %r190, 2;
	shl.b32 	%r108, %r191, 2;
	shr.u32 	%r109, %r107, 31;
	add.s32 	%r110, %r109, %r106;
	neg.s32 	%r111, %r110;
	setp.lt.s32 	%p13, %r16, 0;
	selp.b32 	%r192, %r111, %r110, %p13;
	xor.b32  	%r112, %r107, %r16;
	shr.s32 	%r113, %r107, 31;
	xor.b32  	%r114, %r113, %r107;
	xor.b32  	%r115, %r113, %r108;
	cvt.u64.u32 	%rd56, %r114;
	shl.b64 	%rd57, %rd56, 32;
	cvt.u64.u32 	%rd58, %r115;
	or.b64  	%rd59, %rd57, %rd58;
	cvt.rn.f64.s64 	%fd3, %rd59;
	mul.f64 	%fd4, %fd3, 0d3BF921FB54442D19;
	cvt.rn.f32.f64 	%f45, %fd4;
	neg.f32 	%f46, %f45;
	setp.lt.s32 	%p14, %r112, 0;
	selp.f32 	%f114, %f46, %f45, %p14;
$L__BB0_16:
	mul.rn.f32 	%f48, %f114, %f114;
	and.b32  	%r117, %r192, 1;
	setp.eq.b32 	%p15, %r117, 1;
	selp.f32 	%f49, 0f3F800000, %f114, %p15;
	fma.rn.f32 	%f50, %f48, %f49, 0f00000000;
	fma.rn.f32 	%f51, %f48, 0f37CBAC00, 0fBAB607ED;
	selp.f32 	%f52, %f51, 0fB94D4153, %p15;
	selp.f32 	%f53, 0f3D2AAABB, 0f3C0885E4, %p15;
	fma.rn.f32 	%f54, %f52, %f48, %f53;
	selp.f32 	%f55, 0fBEFFFFFF, 0fBE2AAAA8, %p15;
	fma.rn.f32 	%f56, %f54, %f48, %f55;
	fma.rn.f32 	%f57, %f56, %f50, %f49;
	and.b32  	%r118, %r192, 2;
	setp.eq.s32 	%p16, %r118, 0;
	mov.f32 	%f58, 0f00000000;
	sub.f32 	%f59, %f58, %f57;
	selp.f32 	%f60, %f57, %f59, %p16;
	mul.f32 	%f11, %f7, %f60;
	cvta.to.global.u64 	%rd60, %rd38;
	add.s64 	%rd62, %rd60, %rd42;
	ld.global.f32 	%f12, [%rd62];
	mul.f32 	%f61, %f12, 0f3F22F983;
	cvt.rni.s32.f32 	%r204, %f61;
	cvt.rn.f32.s32 	%f62, %r204;
	fma.rn.f32 	%f63, %f62, 0fBFC90FDA, %f12;
	fma.rn.f32 	%f64, %f62, 0fB3A22168, %f63;
	fma.rn.f32 	%f117, %f62, 0fA7C234C5, %f64;
	abs.f32 	%f14, %f12;
	setp.ltu.f32 	%p17, %f14, 0f47CE4780;
	mov.u32 	%r196, %r204;
	mov.f32 	%f115, %f117;
	@%p17 bra 	$L__BB0_24;
	setp.neu.f32 	%p18, %f14, 0f7F800000;
	@%p18 bra 	$L__BB0_19;
	mov.f32 	%f67, 0f00000000;
	mul.rn.f32 	%f115, %f12, %f67;
	mov.b32 	%r196, 0;
	bra.uni 	$L__BB0_24;
$L__BB0_19:
	mov.b32 	%r30, %f12;
	shl.b32 	%r120, %r30, 8;
	or.b32  	%r31, %r120, -2147483648;
	mov.b64 	%rd98, 0;
	mov.b32 	%r193, 0;
	mov.u64 	%rd96, __cudart_i2opi_f;
	mov.u64 	%rd97, %rd1;
$L__BB0_20:
	.pragma "nounroll";
	ld.global.nc.u32 	%r121, [%rd96];
	mad.wide.u32 	%rd65, %r121, %r31, %rd98;
	shr.u64 	%rd98, %rd65, 32;
	st.local.u32 	[%rd97], %rd65;
	add.s32 	%r193, %r193, 1;
	add.s64 	%rd97, %rd97, 4;
	add.s64 	%rd96, %rd96, 4;
	setp.ne.s32 	%p19, %r193, 6;
	@%p19 bra 	$L__BB0_20;
	shr.u32 	%r122, %r30, 23;
	st.local.u32 	[%rd1+24], %rd98;
	and.b32  	%r34, %r122, 31;
	and.b32  	%r123, %r122, 224;
	add.s32 	%r124, %r123, -128;
	shr.u32 	%r125, %r124, 5;
	mul.wide.u32 	%rd66, %r125, 4;
	sub.s64 	%rd22, %rd1, %rd66;
	ld.local.u32 	%r194, [%rd22+24];
	ld.local.u32 	%r195, [%rd22+20];
	setp.eq.s32 	%p20, %r34, 0;
	@%p20 bra 	$L__BB0_23;
	shf.l.wrap.b32 	%r194, %r195, %r194, %r34;
	ld.local.u32 	%r126, [%rd22+16];
	shf.l.wrap.b32 	%r195, %r126, %r195, %r34;
$L__BB0_23:
	shr.u32 	%r127, %r194, 30;
	shf.l.wrap.b32 	%r128, %r195, %r194, 2;
	shl.b32 	%r129, %r195, 2;
	shr.u32 	%r130, %r128, 31;
	add.s32 	%r131, %r130, %r127;
	neg.s32 	%r132, %r131;
	setp.lt.s32 	%p21, %r30, 0;
	selp.b32 	%r196, %r132, %r131, %p21;
	xor.b32  	%r133, %r128, %r30;
	shr.s32 	%r134, %r128, 31;
	xor.b32  	%r135, %r134, %r128;
	xor.b32  	%r136, %r134, %r129;
	cvt.u64.u32 	%rd67, %r135;
	shl.b64 	%rd68, %rd67, 32;
	cvt.u64.u32 	%rd69, %r136;
	or.b64  	%rd70, %rd68, %rd69;
	cvt.rn.f64.s64 	%fd5, %rd70;
	mul.f64 	%fd6, %fd5, 0d3BF921FB54442D19;
	cvt.rn.f32.f64 	%f65, %fd6;
	neg.f32 	%f66, %f65;
	setp.lt.s32 	%p22, %r133, 0;
	selp.f32 	%f115, %f66, %f65, %p22;
$L__BB0_24:
	setp.ltu.f32 	%p23, %f14, 0f47CE4780;
	add.s32 	%r138, %r196, 1;
	mul.rn.f32 	%f68, %f115, %f115;
	and.b32  	%r139, %r196, 1;
	setp.eq.b32 	%p24, %r139, 1;
	selp.f32 	%f69, %f115, 0f3F800000, %p24;
	fma.rn.f32 	%f70, %f68, %f69, 0f00000000;
	fma.rn.f32 	%f71, %f68, 0f37CBAC00, 0fBAB607ED;
	selp.f32 	%f72, 0fB94D4153, %f71, %p24;
	selp.f32 	%f73, 0f3C0885E4, 0f3D2AAABB, %p24;
	fma.rn.f32 	%f74, %f72, %f68, %f73;
	selp.f32 	%f75, 0fBE2AAAA8, 0fBEFFFFFF, %p24;
	fma.rn.f32 	%f76, %f74, %f68, %f75;
	fma.rn.f32 	%f77, %f76, %f70, %f69;
	and.b32  	%r140, %r138, 2;
	setp.eq.s32 	%p25, %r140, 0;
	mov.f32 	%f78, 0f00000000;
	sub.f32 	%f79, %f78, %f77;
	selp.f32 	%f18, %f77, %f79, %p25;
	mov.u32 	%r200, %r204;
	mov.f32 	%f116, %f117;
	@%p23 bra 	$L__BB0_32;
	setp.neu.f32 	%p26, %f14, 0f7F800000;
	@%p26 bra 	$L__BB0_27;
	mov.f32 	%f82, 0f00000000;
	mul.rn.f32 	%f116, %f12, %f82;
	mov.b32 	%r200, 0;
	bra.uni 	$L__BB0_32;
$L__BB0_27:
	mov.b32 	%r43, %f12;
	shl.b32 	%r142, %r43, 8;
	or.b32  	%r44, %r142, -2147483648;
	mov.b64 	%rd101, 0;
	mov.b32 	%r197, 0;
	mov.u64 	%rd99, __cudart_i2opi_f;
	mov.u64 	%rd100, %rd1;
$L__BB0_28:
	.pragma "nounroll";
	ld.global.nc.u32 	%r143, [%rd99];
	mad.wide.u32 	%rd73, %r143, %r44, %rd101;
	shr.u64 	%rd101, %rd73, 32;
	st.local.u32 	[%rd100], %rd73;
	add.s32 	%r197, %r197, 1;
	add.s64 	%rd100, %rd100, 4;
	add.s64 	%rd99, %rd99, 4;
	setp.ne.s32 	%p27, %r197, 6;
	@%p27 bra 	$L__BB0_28;
	shr.u32 	%r144, %r43, 23;
	st.local.u32 	[%rd1+24], %rd101;
	and.b32  	%r47, %r144, 31;
	and.b32  	%r145, %r144, 224;
	add.s32 	%r146, %r145, -128;
	shr.u32 	%r147, %r146, 5;
	mul.wide.u32 	%rd74, %r147, 4;
	sub.s64 	%rd29, %rd1, %rd74;
	ld.local.u32 	%r198, [%rd29+24];
	ld.local.u32 	%r199, [%rd29+20];
	setp.eq.s32 	%p28, %r47, 0;
	@%p28 bra 	$L__BB0_31;
	shf.l.wrap.b32 	%r198, %r199, %r198, %r47;
	ld.local.u32 	%r148, [%rd29+16];
	shf.l.wrap.b32 	%r199, %r148, %r199, %r47;
$L__BB0_31:
	shr.u32 	%r149, %r198, 30;
	shf.l.wrap.b32 	%r150, %r199, %r198, 2;
	shl.b32 	%r151, %r199, 2;
	shr.u32 	%r152, %r150, 31;
	add.s32 	%r153, %r152, %r149;
	neg.s32 	%r154, %r153;
	setp.lt.s32 	%p29, %r43, 0;
	selp.b32 	%r200, %r154, %r153, %p29;
	xor.b32  	%r155, %r150, %r43;
	shr.s32 	%r156, %r150, 31;
	xor.b32  	%r157, %r156, %r150;
	xor.b32  	%r158, %r156, %r151;
	cvt.u64.u32 	%rd75, %r157;
	shl.b64 	%rd76, %rd75, 32;
	cvt.u64.u32 	%rd77, %r158;
	or.b64  	%rd78, %rd76, %rd77;
	cvt.rn.f64.s64 	%fd7, %rd78;
	mul.f64 	%fd8, %fd7, 0d3BF921FB54442D19;
	cvt.rn.f32.f64 	%f80, %fd8;
	neg.f32 	%f81, %f80;
	setp.lt.s32 	%p30, %r155, 0;
	selp.f32 	%f116, %f81, %f80, %p30;
$L__BB0_32:
	setp.ltu.f32 	%p31, %f14, 0f47CE4780;
	add.s32 	%r160, %r200, 1;
	mul.rn.f32 	%f83, %f116, %f116;
	and.b32  	%r161, %r200, 1;
	setp.eq.b32 	%p32, %r161, 1;
	selp.f32 	%f84, %f116, 0f3F800000, %p32;
	fma.rn.f32 	%f85, %f83, %f84, 0f00000000;
	fma.rn.f32 	%f86, %f83, 0f37CBAC00, 0fBAB607ED;
	selp.f32 	%f87, 0fB94D4153, %f86, %p32;
	selp.f32 	%f88, 0f3C0885E4, 0f3D2AAABB, %p32;
	fma.rn.f32 	%f89, %f87, %f83, %f88;
	selp.f32 	%f90, 0fBE2AAAA8, 0fBEFFFFFF, %p32;
	fma.rn.f32 	%f91, %f89, %f83, %f90;
	fma.rn.f32 	%f92, %f91, %f85, %f84;
	and.b32  	%r162, %r160, 2;
	setp.eq.s32 	%p33, %r162, 0;
	mov.f32 	%f93, 0f00000000;
	sub.f32 	%f94, %f93, %f92;
	selp.f32 	%f95, %f92, %f94, %p33;
	mul.f32 	%f22, %f18, %f95;
	@%p31 bra 	$L__BB0_40;
	setp.neu.f32 	%p34, %f14, 0f7F800000;
	@%p34 bra 	$L__BB0_35;
	mov.f32 	%f98, 0f00000000;
	mul.rn.f32 	%f117, %f12, %f98;
	mov.b32 	%r204, 0;
	bra.uni 	$L__BB0_40;
$L__BB0_35:
	mov.b32 	%r56, %f12;
	shl.b32 	%r164, %r56, 8;
	or.b32  	%r57, %r164, -2147483648;
	mov.b64 	%rd104, 0;
	mov.b32 	%r201, 0;
	mov.u64 	%rd102, __cudart_i2opi_f;
	mov.u64 	%rd103, %rd1;
$L__BB0_36:
	.pragma "nounroll";
	ld.global.nc.u32 	%r165, [%rd102];
	mad.wide.u32 	%rd81, %r165, %r57, %rd104;
	shr.u64 	%rd104, %rd81, 32;
	st.local.u32 	[%rd103], %rd81;
	add.s32 	%r201, %r201, 1;
	add.s64 	%rd103, %rd103, 4;
	add.s64 	%rd102, %rd102, 4;
	setp.ne.s32 	%p35, %r201, 6;
	@%p35 bra 	$L__BB0_36;
	shr.u32 	%r166, %r56, 23;
	st.local.u32 	[%rd1+24], %rd104;
	and.b32  	%r60, %r166, 31;
	and.b32  	%r167, %r166, 224;
	add.s32 	%r168, %r167, -128;
	shr.u32 	%r169, %r168, 5;
	mul.wide.u32 	%rd82, %r169, 4;
	sub.s64 	%rd36, %rd1, %rd82;
	ld.local.u32 	%r202, [%rd36+24];
	ld.local.u32 	%r203, [%rd36+20];
	setp.eq.s32 	%p36, %r60, 0;
	@%p36 bra 	$L__BB0_39;
	shf.l.wrap.b32 	%r202, %r203, %r202, %r60;
	ld.local.u32 	%r170, [%rd36+16];
	shf.l.wrap.b32 	%r203, %r170, %r203, %r60;
$L__BB0_39:
	shr.u32 	%r171, %r202, 30;
	shf.l.wrap.b32 	%r172, %r203, %r202, 2;
	shl.b32 	%r173, %r203, 2;
	shr.u32 	%r174, %r172, 31;
	add.s32 	%r175, %r174, %r171;
	neg.s32 	%r176, %r175;
	setp.lt.s32 	%p37, %r56, 0;
	selp.b32 	%r204, %r176, %r175, %p37;
	xor.b32  	%r177, %r172, %r56;
	shr.s32 	%r178, %r172, 31;
	xor.b32  	%r179, %r178, %r172;
	xor.b32  	%r180, %r178, %r173;
	cvt.u64.u32 	%rd83, %r179;
	shl.b64 	%rd84, %rd83, 32;
	cvt.u64.u32 	%rd85, %r180;
	or.b64  	%rd86, %rd84, %rd85;
	cvt.rn.f64.s64 	%fd9, %rd86;
	mul.f64 	%fd10, %fd9, 0d3BF921FB54442D19;
	cvt.rn.f32.f64 	%f96, %fd10;
	neg.f32 	%f97, %f96;
	setp.lt.s32 	%p38, %r177, 0;
	selp.f32 	%f117, %f97, %f96, %p38;
$L__BB0_40:
	cvta.to.global.u64 	%rd87, %rd37;
	add.s32 	%r182, %r204, 1;
	mul.rn.f32 	%f99, %f117, %f117;
	and.b32  	%r183, %r204, 1;
	setp.eq.b32 	%p39, %r183, 1;
	selp.f32 	%f100, %f117, 0f3F800000, %p39;
	fma.rn.f32 	%f101, %f99, %f100, 0f00000000;
	fma.rn.f32 	%f102, %f99, 0f37CBAC00, 0fBAB607ED;
	selp.f32 	%f103, 0fB94D4153, %f102, %p39;
	selp.f32 	%f104, 0f3C0885E4, 0f3D2AAABB, %p39;
	fma.rn.f32 	%f105, %f103, %f99, %f104;
	selp.f32 	%f106, 0fBE2AAAA8, 0fBEFFFFFF, %p39;
	fma.rn.f32 	%f107, %f105, %f99, %f106;
	fma.rn.f32 	%f108, %f107, %f101, %f100;
	and.b32  	%r184, %r182, 2;
	setp.eq.s32 	%p40, %r184, 0;
	mov.f32 	%f109, 0f00000000;
	sub.f32 	%f110, %f109, %f108;
	selp.f32 	%f111, %f108, %f110, %p40;
	fma.rn.f32 	%f112, %f22, %f111, %f11;
	add.s64 	%rd89, %rd87, %rd42;
	st.global.f32 	[%rd89], %f112;
	ret;

}


// ===== COMPILED SASS (sm_100) =====

	.target	sm_100

	.elftype	@"ET_EXEC"


//--------------------- .note.nv.tkinfo           --------------------------
	.section	.note.nv.tkinfo,"",@"SHT_NOTE"
	.sectionflags	@"SHF_NOTE_NV_TKINFO"
	.tkinfo
        /*0018*/ 	.word	0x00000002
        /*0030*/ 	.string	""
        /*0030*/ 	.string	"ptxas"
        /*0030*/ 	.string	"Cuda compilation tools, release 13.0, V13.0.88"
        /*0030*/ 	.string	"Build cuda_13.0.r13.0/compiler.36424714_0"
        /*0030*/ 	.string	"-arch sm_100 -m 64 "



//--------------------- .note.nv.cuinfo           --------------------------
	.section	.note.nv.cuinfo,"",@"SHT_NOTE"
	.sectionflags	@"SHF_NOTE_NV_CUINFO"
        /*0018*/ 	.short	0x0002
        /*001a*/ 	.short	0x0064
        /*001c*/ 	.short	0x0082
	.zero		2


//--------------------- .nv.info                  --------------------------
	.section	.nv.info,"",@"SHT_CUDA_INFO"
	.align	4


	//----- nvinfo : EIATTR_REGCOUNT
	.align		4
        /*0000*/ 	.byte	0x04, 0x2f
        /*0002*/ 	.short	(.L_2 - .L_1)
	.align		4
.L_1:
        /*0004*/ 	.word	index@(_Z21globalCalculateKernelPfS_S_)
        /*0008*/ 	.word	0x0000001c


	//----- nvinfo : EIATTR_FRAME_SIZE
	.align		4
.L_2:
        /*000c*/ 	.byte	0x04, 0x11
        /*000e*/ 	.short	(.L_4 - .L_3)
	.align		4
.L_3:
        /*0010*/ 	.word	index@(_Z21globalCalculateKernelPfS_S_)
        /*0014*/ 	.word	0x00000000


	//----- nvinfo : EIATTR_MIN_STACK_SIZE
	.align		4
.L_4:
        /*0018*/ 	.byte	0x04, 0x12
        /*001a*/ 	.short	(.L_6 - .L_5)
	.align		4
.L_5:
        /*001c*/ 	.word	index@(_Z21globalCalculateKernelPfS_S_)
        /*0020*/ 	.word	0x00000000
.L_6:


//--------------------- .nv.compat                --------------------------
	.section	.nv.compat,"",@"SHT_CUDA_COMPAT_INFO"
	.align	4
        /*0000*/ 	.byte	0x02, 0x09, 0x00, 0x00, 0x02, 0x02, 0x01, 0x00, 0x02, 0x05, 0x05, 0x00, 0x03, 0x07, 0x01, 0x01
        /*0010*/ 	.byte	0x02, 0x03, 0x00, 0x00, 0x02, 0x06, 0x01, 0x00, 0x04, 0x0b, 0x08, 0x00, 0x01, 0x00, 0x00, 0x00
        /*0020*/ 	.byte	0x00, 0x00, 0x00, 0x00


//--------------------- .nv.info._Z21globalCalculateKernelPfS_S_ --------------------------
	.section	.nv.info._Z21globalCalculateKernelPfS_S_,"",@"SHT_CUDA_INFO"
	.sectionflags	@""
	.align	4


	//----- nvinfo : EIATTR_CUDA_API_VERSION
	.align		4
        /*0000*/ 	.byte	0x04, 0x37
        /*0002*/ 	.short	(.L_8 - .L_7)
.L_7:
        /*0004*/ 	.word	0x00000082


	//----- nvinfo : EIATTR_KPARAM_INFO
	.align		4
.L_8:
        /*0008*/ 	.byte	0x04, 0x17
        /*000a*/ 	.short	(.L_10 - .L_9)
.L_9:
        /*000c*/ 	.word	0x00000000
        /*0010*/ 	.short	0x0002
        /*0012*/ 	.short	0x0010
        /*0014*/ 	.byte	0x00, 0xf5, 0x21, 0x00


	//----- nvinfo : EIATTR_KPARAM_INFO
	.align		4
.L_10:
        /*0018*/ 	.byte	0x04, 0x17
        /*001a*/ 	.short	(.L_12 - .L_11)
.L_11:
        /*001c*/ 	.word	0x00000000
        /*0020*/ 	.short	0x0001
        /*0022*/ 	.short	0x0008
        /*0024*/ 	.byte	0x00, 0xf5, 0x21, 0x00


	//----- nvinfo : EIATTR_KPARAM_INFO
	.align		4
.L_12:
        /*0028*/ 	.byte	0x04, 0x17
        /*002a*/ 	.short	(.L_14 - .L_13)
.L_13:
        /*002c*/ 	.word	0x00000000
        /*0030*/ 	.short	0x0000
        /*0032*/ 	.short	0x0000
        /*0034*/ 	.byte	0x00, 0xf5, 0x21, 0x00


	//----- nvinfo : EIATTR_SPARSE_MMA_MASK
	.align		4
.L_14:
        /*0038*/ 	.byte	0x03, 0x50
        /*003a*/ 	.short	0x0000


	//----- nvinfo : EIATTR_MAXREG_COUNT
	.align		4
        /*003c*/ 	.byte	0x03, 0x1b
        /*003e*/ 	.short	0x00ff


	//----- nvinfo : EIATTR_MERCURY_ISA_VERSION
	.align		4
        /*0040*/ 	.byte	0x03, 0x5f
        /*0042*/ 	.short	0x0101


	//----- nvinfo : EIATTR_VRC_CTA_INIT_COUNT
	.align		4
        /*0044*/ 	.byte	0x02, 0x4a
	.zero		1
	.zero		1


	//----- nvinfo : EIATTR_EXIT_INSTR_OFFSETS
	.align		4
        /*0048*/ 	.byte	0x04, 0x1c
        /*004a*/ 	.short	(.L_16 - .L_15)


	//   ....[0]....
.L_15:
        /*004c*/ 	.word	0x00002680


	//----- nvinfo : EIATTR_CRS_STACK_SIZE
	.align		4
.L_16:
        /*0050*/ 	.byte	0x04, 0x1e
        /*0052*/ 	.short	(.L_18 - .L_17)
.L_17:
        /*0054*/ 	.word	0x00000000


	//----- nvinfo : EIATTR_CBANK_PARAM_SIZE
	.align		4
.L_18:
        /*0058*/ 	.byte	0x03, 0x19
        /*005a*/ 	.short	0x0018


	//----- nvinfo : EIATTR_PARAM_CBANK
	.align		4
        /*005c*/ 	.byte	0x04, 0x0a
        /*005e*/ 	.short	(.L_20 - .L_19)
	.align		4
.L_19:
        /*0060*/ 	.word	index@(.nv.constant0._Z21globalCalculateKernelPfS_S_)
        /*0064*/ 	.short	0x0380
        /*0066*/ 	.short	0x0018


	//----- nvinfo : EIATTR_SW_WAR
	.align		4
.L_20:
        /*0068*/ 	.byte	0x04, 0x36
        /*006a*/ 	.short	(.L_22 - .L_21)
.L_21:
        /*006c*/ 	.word	0x00000008
.L_22:


//--------------------- .nv.callgraph             --------------------------
	.section	.nv.callgraph,"",@"SHT_CUDA_CALLGRAPH"
	.align	4
	.sectionentsize	8
	.align		4
        /*0000*/ 	.word	0x00000000
	.align		4
        /*0004*/ 	.word	0xffffffff
	.align		4
        /*0008*/ 	.word	0x00000000
	.align		4
        /*000c*/ 	.word	0xfffffffe
	.align		4
        /*0010*/ 	.word	0x00000000
	.align		4
        /*0014*/ 	.word	0xfffffffd
	.align		4
        /*0018*/ 	.word	0x00000000
	.align		4
        /*001c*/ 	.word	0xfffffffc


//--------------------- .nv.constant4             --------------------------
	.section	.nv.constant4,"a",@progbits
	.align	8
	.align		8
.nv.constant4:
        /*0000*/ 	.dword	__cudart_i2opi_f


//--------------------- .text._Z21globalCalculateKernelPfS_S_ --------------------------
	.section	.text._Z21globalCalculateKernelPfS_S_,"ax",@progbits
	.align	128
        .global         _Z21globalCalculateKernelPfS_S_
        .type           _Z21globalCalculateKernelPfS_S_,@function
        .size           _Z21globalCalculateKernelPfS_S_,(.L_x_26 - _Z21globalCalculateKernelPfS_S_)
        .other          _Z21globalCalculateKernelPfS_S_,@"STO_CUDA_ENTRY STV_DEFAULT"
_Z21globalCalculateKernelPfS_S_:
.text._Z21globalCalculateKernelPfS_S_:
[----:B------:R-:W-:Y:S01]  /*0000*/  LDC R1, c[0x0][0x37c] ;  /* 0x0000df00ff017b82 */ /* 0x000fe20000000800 */
[----:B------:R-:W0:Y:S07]  /*0010*/  S2R R3, SR_TID.X ;  /* 0x0000000000037919 */ /* 0x000e2e0000002100 */
[----:B------:R-:W0:Y:S01]  /*0020*/  S2UR UR4, SR_CTAID.X ;  /* 0x00000000000479c3 */ /* 0x000e220000002500 */
[----:B------:R-:W1:Y:S01]  /*0030*/  LDCU.64 UR6, c[0x0][0x358] ;  /* 0x00006b00ff0677ac */ /* 0x000e620008000a00 */
[----:B------:R-:W2:Y:S06]  /*0040*/  S2R R7, SR_TID.Y ;  /* 0x0000000000077919 */ /* 0x000eac0000002200 */
[----:B------:R-:W0:Y:S08]  /*0050*/  LDC R2, c[0x0][0x360] ;  /* 0x0000d800ff027b82 */ /* 0x000e300000000800 */
[----:B------:R-:W2:Y:S08]  /*0060*/  S2UR UR5, SR_CTAID.Y ;  /* 0x00000000000579c3 */ /* 0x000eb00000002600 */
[----:B------:R-:W2:Y:S08]  /*0070*/  LDC R0, c[0x0][0x364] ;  /* 0x0000d900ff007b82 */ /* 0x000eb00000000800 */
[----:B------:R-:W3:Y:S01]  /*0080*/  LDC.64 R4, c[0x0][0x388] ;  /* 0x0000e200ff047b82 */ /* 0x000ee20000000a00 */
[----:B0-----:R-:W-:-:S02]  /*0090*/  IMAD R2, R2, UR4, R3 ;  /* 0x0000000402027c24 */ /* 0x001fc4000f8e0203 */
[----:B--2---:R-:W-:-:S04]  /*00a0*/  IMAD R3, R0, UR5, R7 ;  /* 0x0000000500037c24 */ /* 0x004fc8000f8e0207 */
[----:B------:R-:W-:-:S04]  /*00b0*/  IMAD R2, R2, R3, RZ ;  /* 0x0000000302027224 */ /* 0x000fc800078e02ff */
[----:B---3--:R-:W-:-:S06]  /*00c0*/  IMAD.WIDE R4, R2, 0x4, R4 ;  /* 0x0000000402047825 */ /* 0x008fcc00078e0204 */
[----:B-1----:R-:W2:Y:S01]  /*00d0*/  LDG.E R4, desc[UR6][R4.64] ;  /* 0x0000000604047981 */ /* 0x002ea2000c1e1900 */
[----:B------:R-:W-:Y:S01]  /*00e0*/  BSSY.RECONVERGENT B0, `(.L_x_0) ;  /* 0x000006b000007945 */ /* 0x000fe20003800200 */
[C---:B--2---:R-:W-:Y:S01]  /*00f0*/  FMUL R0, R4.reuse, 0.63661974668502807617 ;  /* 0x3f22f98304007820 */ /* 0x044fe20000400000 */
[----:B------:R-:W-:-:S04]  /*0100*/  FSETP.GE.AND P0, PT, |R4|, 105615, PT ;  /* 0x47ce47800400780b */ /* 0x000fc80003f06200 */
[----:B------:R-:W-:Y:S01]  /*0110*/  P2R R3, PR, RZ, 0x1 ;  /* 0x00000001ff037803 */ /* 0x000fe20000000000 */
[----:B------:R-:W0:Y:S02]  /*0120*/  F2I.NTZ R0, R0 ;  /* 0x0000000000007305 */ /* 0x000e240000203100 */
[----:B0-----:R-:W-:Y:S01]  /*0130*/  I2FP.F32.S32 R7, R0 ;  /* 0x0000000000077245 */ /* 0x001fe20000201400 */
[----:B------:R-:W-:-:S04]  /*0140*/  IMAD.MOV.U32 R11, RZ, RZ, R0 ;  /* 0x000000ffff0b7224 */ /* 0x000fc800078e0000 */
[----:B------:R-:W-:-:S04]  /*0150*/  FFMA R6, R7, -1.5707962512969970703, R4 ;  /* 0xbfc90fda07067823 */ /* 0x000fc80000000004 */
[----:B------:R-:W-:-:S04]  /*0160*/  FFMA R6, R7, -7.5497894158615963534e-08, R6 ;  /* 0xb3a2216807067823 */ /* 0x000fc80000000006 */
[----:B------:R-:W-:-:S04]  /*0170*/  FFMA R7, R7, -5.3903029534742383927e-15, R6 ;  /* 0xa7c234c507077823 */ /* 0x000fc80000000006 */
[----:B------:R-:W-:Y:S01]  /*0180*/  IMAD.MOV.U32 R10, RZ, RZ, R7 ;  /* 0x000000ffff0a7224 */ /* 0x000fe200078e0007 */
[----:B------:R-:W-:Y:S06]  /*0190*/  @!P0 BRA `(.L_x_1) ;  /* 0x00000004007c8947 */ /* 0x000fec0003800000 */
[----:B------:R-:W-:-:S13]  /*01a0*/  FSETP.NEU.AND P0, PT, |R4|, +INF , PT ;  /* 0x7f8000000400780b */ /* 0x000fda0003f0d200 */
[----:B------:R-:W-:Y:S01]  /*01b0*/  @!P0 FMUL R10, RZ, R4 ;  /* 0x00000004ff0a8220 */ /* 0x000fe20000400000 */
[----:B------:R-:W-:Y:S01]  /*01c0*/  @!P0 IMAD.MOV.U32 R0, RZ, RZ, RZ ;  /* 0x000000ffff008224 */ /* 0x000fe200078e00ff */
[----:B------:R-:W-:Y:S06]  /*01d0*/  @!P0 BRA `(.L_x_1) ;  /* 0x00000004006c8947 */ /* 0x000fec0003800000 */
[----:B------:R-:W-:Y:S01]  /*01e0*/  IMAD.SHL.U32 R3, R4, 0x100, RZ ;  /* 0x0000010004037824 */ /* 0x000fe200078e00ff */
[----:B------:R-:W0:Y:S01]  /*01f0*/  LDCU.64 UR8, c[0x4][URZ] ;  /* 0x01000000ff0877ac */ /* 0x000e220008000a00 */
[----:B------:R-:W-:Y:S02]  /*0200*/  IMAD.MOV.U32 R0, RZ, RZ, RZ ;  /* 0x000000ffff007224 */ /* 0x000fe400078e00ff */
[----:B------:R-:W-:Y:S01]  /*0210*/  IMAD.MOV.U32 R10, RZ, RZ, RZ ;  /* 0x000000ffff0a7224 */ /* 0x000fe200078e00ff */
[----:B------:R-:W-:Y:S01]  /*0220*/  LOP3.LUT R5, R3, 0x80000000, RZ, 0xfc, !PT ;  /* 0x8000000003057812 */ /* 0x000fe200078efcff */
[----:B------:R-:W-:Y:S01]  /*0230*/  UMOV UR5, URZ ;  /* 0x000000ff00057c82 */ /* 0x000fe20008000000 */
[----:B------:R-:W-:-:S05]  /*0240*/  UMOV UR4, URZ ;  /* 0x000000ff00047c82 */ /* 0x000fca0008000000 */
.L_x_2:
[----:B0-----:R-:W-:Y:S02]  /*0250*/  IMAD.U32 R12, RZ, RZ, UR8 ;  /* 0x00000008ff0c7e24 */ /* 0x001fe4000f8e00ff */
[----:B------:R-:W-:-:S05]  /*0260*/  IMAD.U32 R13, RZ, RZ, UR9 ;  /* 0x00000009ff0d7e24 */ /* 0x000fca000f8e00ff */
[----:B------:R-:W2:Y:S01]  /*0270*/  LDG.E.CONSTANT R8, desc[UR6][R12.64] ;  /* 0x000000060c087981 */ /* 0x000ea2000c1e9900 */
[----:B------:R-:W-:Y:S01]  /*0280*/  UIADD3 UR4, UPT, UPT, UR4, 0x1, URZ ;  /* 0x0000000104047890 */ /* 0x000fe2000fffe0ff */
[C---:B------:R-:W-:Y:S01]  /*0290*/  ISETP.EQ.AND P0, PT, R10.reuse, RZ, PT ;  /* 0x000000ff0a00720c */ /* 0x040fe20003f02270 */
[----:B------:R-:W-:Y:S01]  /*02a0*/  UIADD3 UR8, UP1, UPT, UR8, 0x4, URZ ;  /* 0x0000000408087890 */ /* 0x000fe2000ff3e0ff */
[C---:B------:R-:W-:Y:S01]  /*02b0*/  ISETP.EQ.AND P1, PT, R10.reuse, 0x4, PT ;  /* 0x000000040a00780c */ /* 0x040fe20003f22270 */
[----:B------:R-:W-:Y:S01]  /*02c0*/  UISETP.NE.AND UP0, UPT, UR4, 0x6, UPT ;  /* 0x000000060400788c */ /* 0x000fe2000bf05270 */
[C---:B------:R-:W-:Y:S01]  /*02d0*/  ISETP.EQ.AND P3, PT, R10.reuse, 0xc, PT ;  /* 0x0000000c0a00780c */ /* 0x040fe20003f62270 */
[----:B------:R-:W-:Y:S01]  /*02e0*/  UIADD3.X UR9, UPT, UPT, URZ, UR9, URZ, UP1, !UPT ;  /* 0x00000009ff097290 */ /* 0x000fe20008ffe4ff */
[C---:B------:R-:W-:Y:S02]  /*02f0*/  ISETP.EQ.AND P4, PT, R10.reuse, 0x10, PT ;  /* 0x000000100a00780c */ /* 0x040fe40003f82270 */
[----:B------:R-:W-:Y:S01]  /*0300*/  ISETP.EQ.AND P5, PT, R10, 0x14, PT ;  /* 0x000000140a00780c */ /* 0x000fe20003fa2270 */
[----:B--2---:R-:W-:-:S03]  /*0310*/  IMAD.WIDE.U32 R8, R8, R5, RZ ;  /* 0x0000000508087225 */ /* 0x004fc600078e00ff */
[----:B------:R-:W-:-:S04]  /*0320*/  IADD3 R6, P2, PT, R8, R0, RZ ;  /* 0x0000000008067210 */ /* 0x000fc80007f5e0ff */
[----:B------:R-:W-:Y:S01]  /*0330*/  IADD3.X R0, PT, PT, R9, UR5, RZ, P2, !PT ;  /* 0x0000000509007c10 */ /* 0x000fe200097fe4ff */
[--C-:B------:R-:W-:Y:S01]  /*0340*/  @P1 IMAD.MOV.U32 R15, RZ, RZ, R6.reuse ;  /* 0x000000ffff0f1224 */ /* 0x100fe200078e0006 */
[C---:B------:R-:W-:Y:S01]  /*0350*/  ISETP.EQ.AND P2, PT, R10.reuse, 0x8, PT ;  /* 0x000000080a00780c */ /* 0x040fe20003f42270 */
[--C-:B------:R-:W-:Y:S01]  /*0360*/  @P3 IMAD.MOV.U32 R17, RZ, RZ, R6.reuse ;  /* 0x000000ffff113224 */ /* 0x100fe200078e0006 */
[----:B------:R-:W-:Y:S01]  /*0370*/  @P0 MOV R3, R6 ;  /* 0x0000000600030202 */ /* 0x000fe20000000f00 */
[--C-:B------:R-:W-:Y:S02]  /*0380*/  @P4 IMAD.MOV.U32 R18, RZ, RZ, R6.reuse ;  /* 0x000000ffff124224 */ /* 0x100fe400078e0006 */
[----:B------:R-:W-:Y:S02]  /*0390*/  @P5 IMAD.MOV.U32 R19, RZ, RZ, R6 ;  /* 0x000000ffff135224 */ /* 0x000fe400078e0006 */
[----:B------:R-:W-:-:S06]  /*03a0*/  VIADD R10, R10, 0x4 ;  /* 0x000000040a0a7836 */ /* 0x000fcc0000000000 */
[----:B------:R-:W-:Y:S01]  /*03b0*/  @P2 IMAD.MOV.U32 R16, RZ, RZ, R6 ;  /* 0x000000ffff102224 */ /* 0x000fe200078e0006 */
[----:B------:R-:W-:Y:S06]  /*03c0*/  BRA.U UP0, `(.L_x_2) ;  /* 0xfffffffd00a07547 */ /* 0x000fec000b83ffff */
[----:B------:R-:W-:Y:S01]  /*03d0*/  SHF.R.U32.HI R5, RZ, 0x17, R4 ;  /* 0x00000017ff057819 */ /* 0x000fe20000011604 */
[----:B------:R-:W-:Y:S03]  /*03e0*/  BSSY.RECONVERGENT B1, `(.L_x_3) ;  /* 0x0000028000017945 */ /* 0x000fe60003800200 */
[C---:B------:R-:W-:Y:S02]  /*03f0*/  LOP3.LUT R6, R5.reuse, 0xe0, RZ, 0xc0, !PT ;  /* 0x000000e005067812 */ /* 0x040fe400078ec0ff */
[----:B------:R-:W-:-:S03]  /*0400*/  LOP3.LUT P6, RZ, R5, 0x1f, RZ, 0xc0, !PT ;  /* 0x0000001f05ff7812 */ /* 0x000fc600078cc0ff */
[----:B------:R-:W-:-:S05]  /*0410*/  VIADD R6, R6, 0xffffff80 ;  /* 0xffffff8006067836 */ /* 0x000fca0000000000 */
[----:B------:R-:W-:-:S05]  /*0420*/  SHF.R.U32.HI R6, RZ, 0x5, R6 ;  /* 0x00000005ff067819 */ /* 0x000fca0000011606 */
[----:B------:R-:W-:-:S05]  /*0430*/  IMAD.U32 R10, R6, -0x4, RZ ;  /* 0xfffffffc060a7824 */ /* 0x000fca00078e00ff */
[C---:B------:R-:W-:Y:S02]  /*0440*/  ISETP.EQ.AND P3, PT, R10.reuse, -0x18, PT ;  /* 0xffffffe80a00780c */ /* 0x040fe40003f62270 */
[C---:B------:R-:W-:Y:S02]  /*0450*/  ISETP.EQ.AND P4, PT, R10.reuse, -0x14, PT ;  /* 0xffffffec0a00780c */ /* 0x040fe40003f82270 */
[C---:B------:R-:W-:Y:S02]  /*0460*/  ISETP.EQ.AND P0, PT, R10.reuse, -0x10, PT ;  /* 0xfffffff00a00780c */ /* 0x040fe40003f02270 */
[C---:B------:R-:W-:Y:S02]  /*0470*/  ISETP.EQ.AND P1, PT, R10.reuse, -0xc, PT ;  /* 0xfffffff40a00780c */ /* 0x040fe40003f22270 */
[C---:B------:R-:W-:Y:S02]  /*0480*/  ISETP.EQ.AND P2, PT, R10.reuse, -0x8, PT ;  /* 0xfffffff80a00780c */ /* 0x040fe40003f42270 */
[----:B------:R-:W-:-:S03]  /*0490*/  ISETP.EQ.AND P5, PT, R10, 0x4, PT ;  /* 0x000000040a00780c */ /* 0x000fc60003fa2270 */
[----:B------:R-:W-:Y:S02]  /*04a0*/  @P3 MOV R6, R3 ;  /* 0x0000000300063202 */ /* 0x000fe40000000f00 */
[----:B------:R-:W-:Y:S01]  /*04b0*/  @P4 IMAD.MOV.U32 R8, RZ, RZ, R3 ;  /* 0x000000ffff084224 */ /* 0x000fe200078e0003 */
[C---:B------:R-:W-:Y:S01]  /*04c0*/  ISETP.EQ.AND P3, PT, R10.reuse, -0x4, PT ;  /* 0xfffffffc0a00780c */ /* 0x040fe20003f62270 */
[--C-:B------:R-:W-:Y:S01]  /*04d0*/  @P4 IMAD.MOV.U32 R6, RZ, RZ, R15.reuse ;  /* 0x000000ffff064224 */ /* 0x100fe200078e000f */
[----:B------:R-:W-:Y:S01]  /*04e0*/  ISETP.EQ.AND P4, PT, R10, RZ, PT ;  /* 0x000000ff0a00720c */ /* 0x000fe20003f82270 */
[----:B------:R-:W-:Y:S02]  /*04f0*/  @P0 IMAD.MOV.U32 R8, RZ, RZ, R15 ;  /* 0x000000ffff080224 */ /* 0x000fe400078e000f */
[--C-:B------:R-:W-:Y:S02]  /*0500*/  @P0 IMAD.MOV.U32 R6, RZ, RZ, R16.reuse ;  /* 0x000000ffff060224 */ /* 0x100fe400078e0010 */
[----:B------:R-:W-:-:S02]  /*0510*/  @P1 IMAD.MOV.U32 R8, RZ, RZ, R16 ;  /* 0x000000ffff081224 */ /* 0x000fc400078e0010 */
[--C-:B------:R-:W-:Y:S02]  /*0520*/  @P1 IMAD.MOV.U32 R6, RZ, RZ, R17.reuse ;  /* 0x000000ffff061224 */ /* 0x100fe400078e0011 */
[----:B------:R-:W-:Y:S02]  /*0530*/  @P2 IMAD.MOV.U32 R8, RZ, RZ, R17 ;  /* 0x000000ffff082224 */ /* 0x000fe400078e0011 */
[----:B------:R-:W-:Y:S01]  /*0540*/  @P2 IMAD.MOV.U32 R6, RZ, RZ, R18 ;  /* 0x000000ffff062224 */ /* 0x000fe200078e0012 */
[----:B------:R-:W-:Y:S01]  /*0550*/  @P3 MOV R8, R18 ;  /* 0x0000001200083202 */ /* 0x000fe20000000f00 */
[--C-:B------:R-:W-:Y:S02]  /*0560*/  @P3 IMAD.MOV.U32 R6, RZ, RZ, R19.reuse ;  /* 0x000000ffff063224 */ /* 0x100fe400078e0013 */
[----:B------:R-:W-:Y:S02]  /*0570*/  @P4 IMAD.MOV.U32 R8, RZ, RZ, R19 ;  /* 0x000000ffff084224 */ /* 0x000fe400078e0013 */
[----:B------:R-:W-:-:S02]  /*0580*/  @P4 IMAD.MOV.U32 R6, RZ, RZ, R0 ;  /* 0x000000ffff064224 */ /* 0x000fc400078e0000 */
[----:B------:R-:W-:Y:S01]  /*0590*/  @P5 IMAD.MOV.U32 R8, RZ, RZ, R0 ;  /* 0x000000ffff085224 */ /* 0x000fe200078e0000 */
[----:B------:R-:W-:Y:S06]  /*05a0*/  @!P6 BRA `(.L_x_4) ;  /* 0x00000000002ce947 */ /* 0x000fec0003800000 */
[----:B------:R-:W-:Y:S01]  /*05b0*/  @P0 IMAD.MOV.U32 R9, RZ, RZ, R3 ;  /* 0x000000ffff090224 */ /* 0x000fe200078e0003 */
[----:B------:R-:W-:Y:S01]  /*05c0*/  ISETP.EQ.AND P0, PT, R10, 0x8, PT ;  /* 0x000000080a00780c */ /* 0x000fe20003f02270 */
[----:B------:R-:W-:Y:S01]  /*05d0*/  @P1 IMAD.MOV.U32 R9, RZ, RZ, R15 ;  /* 0x000000ffff091224 */ /* 0x000fe200078e000f */
[----:B------:R-:W-:Y:S01]  /*05e0*/  LOP3.LUT R5, R5, 0x1f, RZ, 0xc0, !PT ;  /* 0x0000001f05057812 */ /* 0x000fe200078ec0ff */
[----:B------:R-:W-:Y:S01]  /*05f0*/  @P2 IMAD.MOV.U32 R9, RZ, RZ, R16 ;  /* 0x000000ffff092224 */ /* 0x000fe200078e0010 */
[----:B------:R-:W-:Y:S01]  /*0600*/  @P3 MOV R9, R17 ;  /* 0x0000001100093202 */ /* 0x000fe20000000f00 */
[----:B------:R-:W-:Y:S01]  /*0610*/  @P4 IMAD.MOV.U32 R9, RZ, RZ, R18 ;  /* 0x000000ffff094224 */ /* 0x000fe200078e0012 */
[----:B------:R-:W-:Y:S01]  /*0620*/  SHF.L.W.U32.HI R6, R8, R5, R6 ;  /* 0x0000000508067219 */ /* 0x000fe20000010e06 */
[----:B------:R-:W-:-:S06]  /*0630*/  @P5 IMAD.MOV.U32 R9, RZ, RZ, R19 ;  /* 0x000000ffff095224 */ /* 0x000fcc00078e0013 */
[----:B------:R-:W-:-:S05]  /*0640*/  @P0 IMAD.MOV.U32 R9, RZ, RZ, R0 ;  /* 0x000000ffff090224 */ /* 0x000fca00078e0000 */
[----:B------:R-:W-:-:S07]  /*0650*/  SHF.L.W.U32.HI R8, R9, R5, R8 ;  /* 0x0000000509087219 */ /* 0x000fce0000010e08 */
.L_x_4:
[----:B------:R-:W-:Y:S05]  /*0660*/  BSYNC.RECONVERGENT B1 ;  /* 0x0000000000017941 */ /* 0x000fea0003800200 */
.L_x_3:
[C---:B------:R-:W-:Y:S01]  /*0670*/  SHF.L.W.U32.HI R5, R8.reuse, 0x2, R6 ;  /* 0x0000000208057819 */ /* 0x040fe20000010e06 */
[----:B------:R-:W-:Y:S01]  /*0680*/  IMAD.SHL.U32 R8, R8, 0x4, RZ ;  /* 0x0000000408087824 */ /* 0x000fe200078e00ff */
[----:B------:R-:W-:Y:S01]  /*0690*/  UMOV UR4, 0x54442d19 ;  /* 0x54442d1900047882 */ /* 0x000fe20000000000 */
[----:B------:R-:W-:Y:S01]  /*06a0*/  UMOV UR5, 0x3bf921fb ;  /* 0x3bf921fb00057882 */ /* 0x000fe20000000000 */
[----:B------:R-:W-:Y:S02]  /*06b0*/  SHF.R.S32.HI R0, RZ, 0x1f, R5 ;  /* 0x0000001fff007819 */ /* 0x000fe40000011405 */
[----:B------:R-:W-:Y:S02]  /*06c0*/  ISETP.GE.AND P0, PT, R4, RZ, PT ;  /* 0x000000ff0400720c */ /* 0x000fe40003f06270 */
[C---:B------:R-:W-:Y:S02]  /*06d0*/  LOP3.LUT R12, R0.reuse, R8, RZ, 0x3c, !PT ;  /* 0x00000008000c7212 */ /* 0x040fe400078e3cff */
[----:B------:R-:W-:-:S02]  /*06e0*/  LOP3.LUT R13, R0, R5, RZ, 0x3c, !PT ;  /* 0x00000005000d7212 */ /* 0x000fc400078e3cff */
[----:B------:R-:W-:Y:S02]  /*06f0*/  SHF.R.U32.HI R0, RZ, 0x1e, R6 ;  /* 0x0000001eff007819 */ /* 0x000fe40000011606 */
[----:B------:R-:W0:Y:S01]  /*0700*/  I2F.F64.S64 R8, R12 ;  /* 0x0000000c00087312 */ /* 0x000e220000301c00 */
[C---:B------:R-:W-:Y:S02]  /*0710*/  LOP3.LUT R6, R5.reuse, R4, RZ, 0x3c, !PT ;  /* 0x0000000405067212 */ /* 0x040fe400078e3cff */
[----:B------:R-:W-:Y:S02]  /*0720*/  LEA.HI R0, R5, R0, RZ, 0x1 ;  /* 0x0000000005007211 */ /* 0x000fe400078f08ff */
[----:B------:R-:W-:-:S03]  /*0730*/  ISETP.GE.AND P1, PT, R6, RZ, PT ;  /* 0x000000ff0600720c */ /* 0x000fc60003f26270 */
[----:B------:R-:W-:-:S04]  /*0740*/  IMAD.MOV R5, RZ, RZ, -R0 ;  /* 0x000000ffff057224 */ /* 0x000fc800078e0a00 */
[----:B------:R-:W-:Y:S01]  /*0750*/  @!P0 IMAD.MOV.U32 R0, RZ, RZ, R5 ;  /* 0x000000ffff008224 */ /* 0x000fe200078e0005 */
[----:B0-----:R-:W-:-:S10]  /*0760*/  DMUL R8, R8, UR4 ;  /* 0x0000000408087c28 */ /* 0x001fd40008000000 */
[----:B------:R-:W0:Y:S02]  /*0770*/  F2F.F32.F64 R8, R8 ;  /* 0x0000000800087310 */ /* 0x000e240000301000 */
[----:B0-----:R-:W-:-:S07]  /*0780*/  FSEL R10, -R8, R8, !P1 ;  /* 0x00000008080a7208 */ /* 0x001fce0004800100 */
.L_x_1:
[----:B------:R-:W-:Y:S05]  /*0790*/  BSYNC.RECONVERGENT B0 ;  /* 0x0000000000007941 */ /* 0x000fea0003800200 */
.L_x_0:
[----:B------:R-:W-:Y:S02]  /*07a0*/  IMAD.MOV.U32 R8, RZ, RZ, 0x37cbac00 ;  /* 0x37cbac00ff087424 */ /* 0x000fe400078e00ff */
[----:B------:R-:W-:Y:S01]  /*07b0*/  FMUL R9, R10, R10 ;  /* 0x0000000a0a097220 */ /* 0x000fe20000400000 */
[----:B------:R-:W-:Y:S01]  /*07c0*/  LOP3.LUT R5, R0, 0x1, RZ, 0xc0, !PT ;  /* 0x0000000100057812 */ /* 0x000fe200078ec0ff */
[----:B------:R-:W-:Y:S01]  /*07d0*/  IMAD.MOV.U32 R6, RZ, RZ, 0x3effffff ;  /* 0x3effffffff067424 */ /* 0x000fe200078e00ff */
[----:B------:R-:W-:Y:S01]  /*07e0*/  FSETP.GE.AND P2, PT, |R4|, 105615, PT ;  /* 0x47ce47800400780b */ /* 0x000fe20003f46200 */
[----:B------:R-:W-:Y:S01]  /*07f0*/  FFMA R12, R9, R8, -0.0013887860113754868507 ;  /* 0xbab607ed090c7423 */ /* 0x000fe20000000008 */
[----:B------:R-:W-:Y:S01]  /*0800*/  ISETP.NE.U32.AND P0, PT, R5, 0x1, PT ;  /* 0x000000010500780c */ /* 0x000fe20003f05070 */
[----:B------:R-:W-:Y:S01]  /*0810*/  BSSY.RECONVERGENT B0, `(.L_x_5) ;  /* 0x000006c000007945 */ /* 0x000fe20003800200 */
[----:B------:R-:W-:Y:S02]  /*0820*/  MOV R5, 0x3d2aaabb ;  /* 0x3d2aaabb00057802 */ /* 0x000fe40000000f00 */
[----:B------:R-:W-:-:S02]  /*0830*/  FSEL R12, R12, -0.00019574658654164522886, !P0 ;  /* 0xb94d41530c0c7808 */ /* 0x000fc40004000000 */
[----:B------:R-:W-:Y:S02]  /*0840*/  FSEL R14, R5, 0.0083327032625675201416, !P0 ;  /* 0x3c0885e4050e7808 */ /* 0x000fe40004000000 */
[----:B------:R-:W-:Y:S02]  /*0850*/  LOP3.LUT P1, RZ, R0, 0x2, RZ, 0xc0, !PT ;  /* 0x0000000200ff7812 */ /* 0x000fe4000782c0ff */
[----:B------:R-:W-:Y:S01]  /*0860*/  FSEL R0, R10, 1, P0 ;  /* 0x3f8000000a007808 */ /* 0x000fe20000000000 */
[----:B------:R-:W-:Y:S01]  /*0870*/  FFMA R12, R9, R12, R14 ;  /* 0x0000000c090c7223 */ /* 0x000fe2000000000e */
[----:B------:R-:W-:-:S03]  /*0880*/  FSEL R21, -R6, -0.16666662693023681641, !P0 ;  /* 0xbe2aaaa806157808 */ /* 0x000fc60004000100 */
[C---:B------:R-:W-:Y:S02]  /*0890*/  FFMA R13, R9.reuse, R0, RZ ;  /* 0x00000000090d7223 */ /* 0x040fe400000000ff */
[----:B------:R-:W-:-:S04]  /*08a0*/  FFMA R12, R9, R12, R21 ;  /* 0x0000000c090c7223 */ /* 0x000fc80000000015 */
[----:B------:R-:W-:-:S04]  /*08b0*/  FFMA R10, R13, R12, R0 ;  /* 0x0000000c0d0a7223 */ /* 0x000fc80000000000 */
[----:B------:R-:W-:Y:S01]  /*08c0*/  @P1 FADD R10, RZ, -R10 ;  /* 0x8000000aff0a1221 */ /* 0x000fe20000000000 */
        /* <DEDUP_REMOVED lines=12> */
.L_x_7:
        /* <DEDUP_REMOVED lines=11> */
[----:B------:R-:W-:-:S02]  /*0a40*/  ISETP.EQ.AND P4, PT, R11, 0x10, PT ;  /* 0x000000100b00780c */ /* 0x000fc40003f82270 */
[C---:B------:R-:W-:Y:S01]  /*0a50*/  ISETP.EQ.AND P5, PT, R11.reuse, 0x14, PT ;  /* 0x000000140b00780c */ /* 0x040fe20003fa2270 */
[----:B------:R-:W-:Y:S02]  /*0a60*/  VIADD R11, R11, 0x4 ;  /* 0x000000040b0b7836 */ /* 0x000fe40000000000 */
[----:B--2---:R-:W-:-:S03]  /*0a70*/  IMAD.WIDE.U32 R12, R12, R9, RZ ;  /* 0x000000090c0c7225 */ /* 0x004fc600078e00ff */
[----:B------:R-:W-:-:S04]  /*0a80*/  IADD3 R0, P6, PT, R12, R7, RZ ;  /* 0x000000070c007210 */ /* 0x000fc80007fde0ff */
[----:B------:R-:W-:Y:S01]  /*0a90*/  IADD3.X R7, PT, PT, R13, UR5, RZ, P6, !PT ;  /* 0x000000050d077c10 */ /* 0x000fe2000b7fe4ff */
[--C-:B------:R-:W-:Y:S01]  /*0aa0*/  @P1 IMAD.MOV.U32 R15, RZ, RZ, R0.reuse ;  /* 0x000000ffff0f1224 */ /* 0x100fe200078e0000 */
[----:B------:R-:W-:Y:S01]  /*0ab0*/  @P0 MOV R3, R0 ;  /* 0x0000000000030202 */ /* 0x000fe20000000f00 */
[--C-:B------:R-:W-:Y:S02]  /*0ac0*/  @P2 IMAD.MOV.U32 R16, RZ, RZ, R0.reuse ;  /* 0x000000ffff102224 */ /* 0x100fe400078e0000 */
[--C-:B------:R-:W-:Y:S02]  /*0ad0*/  @P3 IMAD.MOV.U32 R17, RZ, RZ, R0.reuse ;  /* 0x000000ffff113224 */ /* 0x100fe400078e0000 */
[--C-:B------:R-:W-:Y:S02]  /*0ae0*/  @P4 IMAD.MOV.U32 R18, RZ, RZ, R0.reuse ;  /* 0x000000ffff124224 */ /* 0x100fe400078e0000 */
[----:B------:R-:W-:Y:S01]  /*0af0*/  @P5 IMAD.MOV.U32 R19, RZ, RZ, R0 ;  /* 0x000000ffff135224 */ /* 0x000fe200078e0000 */
[----:B------:R-:W-:Y:S06]  /*0b00*/  BRA.U UP0, `(.L_x_7) ;  /* 0xfffffffd00a07547 */ /* 0x000fec000b83ffff */
[----:B------:R-:W-:Y:S01]  /*0b10*/  SHF.R.U32.HI R11, RZ, 0x17, R4 ;  /* 0x00000017ff0b7819 */ /* 0x000fe20000011604 */
[----:B------:R-:W-:Y:S03]  /*0b20*/  BSSY.RECONVERGENT B1, `(.L_x_8) ;  /* 0x0000028000017945 */ /* 0x000fe60003800200 */
[C---:B------:R-:W-:Y:S02]  /*0b30*/  LOP3.LUT R0, R11.reuse, 0xe0, RZ, 0xc0, !PT ;  /* 0x000000e00b007812 */ /* 0x040fe400078ec0ff */
[----:B------:R-:W-:-:S03]  /*0b40*/  LOP3.LUT P6, RZ, R11, 0x1f, RZ, 0xc0, !PT ;  /* 0x0000001f0bff7812 */ /* 0x000fc600078cc0ff */
[----:B------:R-:W-:-:S05]  /*0b50*/  VIADD R0, R0, 0xffffff80 ;  /* 0xffffff8000007836 */ /* 0x000fca0000000000 */
[----:B------:R-:W-:-:S04]  /*0b60*/  SHF.R.U32.HI R0, RZ, 0x5, R0 ;  /* 0x00000005ff007819 */ /* 0x000fc80000011600 */
[----:B------:R-:W-:-:S04]  /*0b70*/  LEA R13, -R0, RZ, 0x2 ;  /* 0x000000ff000d7211 */ /* 0x000fc800078e11ff */
[C---:B------:R-:W-:Y:S02]  /*0b80*/  ISETP.EQ.AND P3, PT, R13.reuse, -0x18, PT ;  /* 0xffffffe80d00780c */ /* 0x040fe40003f62270 */
[C---:B------:R-:W-:Y:S02]  /*0b90*/  ISETP.EQ.AND P4, PT, R13.reuse, -0x14, PT ;  /* 0xffffffec0d00780c */ /* 0x040fe40003f82270 */
[C---:B------:R-:W-:Y:S02]  /*0ba0*/  ISETP.EQ.AND P2, PT, R13.reuse, -0x10, PT ;  /* 0xfffffff00d00780c */ /* 0x040fe40003f42270 */
[C---:B------:R-:W-:Y:S02]  /*0bb0*/  ISETP.EQ.AND P1, PT, R13.reuse, -0xc, PT ;  /* 0xfffffff40d00780c */ /* 0x040fe40003f22270 */
[C---:B------:R-:W-:Y:S02]  /*0bc0*/  ISETP.EQ.AND P0, PT, R13.reuse, -0x8, PT ;  /* 0xfffffff80d00780c */ /* 0x040fe40003f02270 */
[----:B------:R-:W-:-:S03]  /*0bd0*/  ISETP.EQ.AND P5, PT, R13, RZ, PT ;  /* 0x000000ff0d00720c */ /* 0x000fc60003fa2270 */
[--C-:B------:R-:W-:Y:S01]  /*0be0*/  @P3 IMAD.MOV.U32 R0, RZ, RZ, R3.reuse ;  /* 0x000000ffff003224 */ /* 0x100fe200078e0003 */
[C---:B------:R-:W-:Y:S01]  /*0bf0*/  ISETP.EQ.AND P3, PT, R13.reuse, -0x4, PT ;  /* 0xfffffffc0d00780c */ /* 0x040fe20003f62270 */
[----:B------:R-:W-:Y:S02]  /*0c00*/  @P4 IMAD.MOV.U32 R9, RZ, RZ, R3 ;  /* 0x000000ffff094224 */ /* 0x000fe400078e0003 */
[--C-:B------:R-:W-:Y:S01]  /*0c10*/  @P4 IMAD.MOV.U32 R0, RZ, RZ, R15.reuse ;  /* 0x000000ffff004224 */ /* 0x100fe200078e000f */
[----:B------:R-:W-:Y:S01]  /*0c20*/  ISETP.EQ.AND P4, PT, R13, 0x4, PT ;  /* 0x000000040d00780c */ /* 0x000fe20003f82270 */
[----:B------:R-:W-:Y:S02]  /*0c30*/  @P2 IMAD.MOV.U32 R9, RZ, RZ, R15 ;  /* 0x000000ffff092224 */ /* 0x000fe400078e000f */
[--C-:B------:R-:W-:Y:S02]  /*0c40*/  @P2 IMAD.MOV.U32 R0, RZ, RZ, R16.reuse ;  /* 0x000000ffff002224 */ /* 0x100fe400078e0010 */
[----:B------:R-:W-:Y:S01]  /*0c50*/  @P1 IMAD.MOV.U32 R9, RZ, RZ, R16 ;  /* 0x000000ffff091224 */ /* 0x000fe200078e0010 */
[----:B------:R-:W-:Y:S01]  /*0c60*/  @P0 MOV R9, R17 ;  /* 0x0000001100090202 */ /* 0x000fe20000000f00 */
[----:B------:R-:W-:-:S02]  /*0c70*/  @P1 IMAD.MOV.U32 R0, RZ, RZ, R17 ;  /* 0x000000ffff001224 */ /* 0x000fc400078e0011 */
[--C-:B------:R-:W-:Y:S02]  /*0c80*/  @P0 IMAD.MOV.U32 R0, RZ, RZ, R18.reuse ;  /* 0x000000ffff000224 */ /* 0x100fe400078e0012 */
[----:B------:R-:W-:Y:S02]  /*0c90*/  @P3 IMAD.MOV.U32 R9, RZ, RZ, R18 ;  /* 0x000000ffff093224 */ /* 0x000fe400078e0012 */
[--C-:B------:R-:W-:Y:S02]  /*0ca0*/  @P3 IMAD.MOV.U32 R0, RZ, RZ, R19.reuse ;  /* 0x000000ffff003224 */ /* 0x100fe400078e0013 */
[----:B------:R-:W-:Y:S02]  /*0cb0*/  @P5 IMAD.MOV.U32 R9, RZ, RZ, R19 ;  /* 0x000000ffff095224 */ /* 0x000fe400078e0013 */
[--C-:B------:R-:W-:Y:S02]  /*0cc0*/  @P5 IMAD.MOV.U32 R0, RZ, RZ, R7.reuse ;  /* 0x000000ffff005224 */ /* 0x100fe400078e0007 */
[----:B------:R-:W-:Y:S01]  /*0cd0*/  @P4 IMAD.MOV.U32 R9, RZ, RZ, R7 ;  /* 0x000000ffff094224 */ /* 0x000fe200078e0007 */
[----:B------:R-:W-:Y:S06]  /*0ce0*/  @!P6 BRA `(.L_x_9) ;  /* 0x00000000002ce947 */ /* 0x000fec0003800000 */
[----:B------:R-:W-:Y:S01]  /*0cf0*/  @P2 IMAD.MOV.U32 R12, RZ, RZ, R3 ;  /* 0x000000ffff0c2224 */ /* 0x000fe200078e0003 */
[----:B------:R-:W-:Y:S01]  /*0d00*/  @P1 MOV R12, R15 ;  /* 0x0000000f000c1202 */ /* 0x000fe20000000f00 */
[----:B------:R-:W-:Y:S01]  /*0d10*/  @P0 IMAD.MOV.U32 R12, RZ, RZ, R16 ;  /* 0x000000ffff0c0224 */ /* 0x000fe200078e0010 */
[----:B------:R-:W-:Y:S01]  /*0d20*/  ISETP.EQ.AND P0, PT, R13, 0x8, PT ;  /* 0x000000080d00780c */ /* 0x000fe20003f02270 */
[----:B------:R-:W-:Y:S01]  /*0d30*/  @P3 IMAD.MOV.U32 R12, RZ, RZ, R17 ;  /* 0x000000ffff0c3224 */ /* 0x000fe200078e0011 */
[----:B------:R-:W-:Y:S01]  /*0d40*/  LOP3.LUT R11, R11, 0x1f, RZ, 0xc0, !PT ;  /* 0x0000001f0b0b7812 */ /* 0x000fe200078ec0ff */
[----:B------:R-:W-:Y:S02]  /*0d50*/  @P5 IMAD.MOV.U32 R12, RZ, RZ, R18 ;  /* 0x000000ffff0c5224 */ /* 0x000fe400078e0012 */
[----:B------:R-:W-:Y:S01]  /*0d60*/  @P4 IMAD.MOV.U32 R12, RZ, RZ, R19 ;  /* 0x000000ffff0c4224 */ /* 0x000fe200078e0013 */
[----:B------:R-:W-:-:S07]  /*0d70*/  SHF.L.W.U32.HI R0, R9, R11, R0 ;  /* 0x0000000b09007219 */ /* 0x000fce0000010e00 */
[----:B------:R-:W-:-:S05]  /*0d80*/  @P0 IMAD.MOV.U32 R12, RZ, RZ, R7 ;  /* 0x000000ffff0c0224 */ /* 0x000fca00078e0007 */
[----:B------:R-:W-:-:S07]  /*0d90*/  SHF.L.W.U32.HI R9, R12, R11, R9 ;  /* 0x0000000b0c097219 */ /* 0x000fce0000010e09 */
.L_x_9:
[----:B------:R-:W-:Y:S05]  /*0da0*/  BSYNC.RECONVERGENT B1 ;  /* 0x0000000000017941 */ /* 0x000fea0003800200 */
.L_x_8:
[C-C-:B------:R-:W-:Y:S01]  /*0db0*/  SHF.L.W.U32.HI R11, R9.reuse, 0x2, R0.reuse ;  /* 0x00000002090b7819 */ /* 0x140fe20000010e00 */
[----:B------:R-:W-:Y:S01]  /*0dc0*/  IMAD.SHL.U32 R9, R9, 0x4, RZ ;  /* 0x0000000409097824 */ /* 0x000fe200078e00ff */
[----:B------:R-:W-:Y:S01]  /*0dd0*/  UMOV UR4, 0x54442d19 ;  /* 0x54442d1900047882 */ /* 0x000fe20000000000 */
[----:B------:R-:W-:Y:S01]  /*0de0*/  UMOV UR5, 0x3bf921fb ;  /* 0x3bf921fb00057882 */ /* 0x000fe20000000000 */
[----:B------:R-:W-:Y:S02]  /*0df0*/  SHF.R.S32.HI R14, RZ, 0x1f, R11 ;  /* 0x0000001fff0e7819 */ /* 0x000fe4000001140b */
[----:B------:R-:W-:Y:S02]  /*0e00*/  SHF.R.U32.HI R0, RZ, 0x1e, R0 ;  /* 0x0000001eff007819 */ /* 0x000fe40000011600 */
[C---:B------:R-:W-:Y:S02]  /*0e10*/  LOP3.LUT R12, R14.reuse, R9, RZ, 0x3c, !PT ;  /* 0x000000090e0c7212 */ /* 0x040fe400078e3cff */
[----:B------:R-:W-:-:S02]  /*0e20*/  LOP3.LUT R13, R14, R11, RZ, 0x3c, !PT ;  /* 0x0000000b0e0d7212 */ /* 0x000fc400078e3cff */
[----:B------:R-:W-:Y:S02]  /*0e30*/  ISETP.GE.AND P1, PT, R4, RZ, PT ;  /* 0x000000ff0400720c */ /* 0x000fe40003f26270 */
[C---:B------:R-:W-:Y:S02]  /*0e40*/  LOP3.LUT R4, R11.reuse, R4, RZ, 0x3c, !PT ;  /* 0x000000040b047212 */ /* 0x040fe400078e3cff */
[----:B------:R-:W0:Y:S01]  /*0e50*/  I2F.F64.S64 R12, R12 ;  /* 0x0000000c000c7312 */ /* 0x000e220000301c00 */
[----:B------:R-:W-:Y:S02]  /*0e60*/  LEA.HI R11, R11, R0, RZ, 0x1 ;  /* 0x000000000b0b7211 */ /* 0x000fe400078f08ff */
[----:B------:R-:W-:-:S03]  /*0e70*/  ISETP.GE.AND P0, PT, R4, RZ, PT ;  /* 0x000000ff0400720c */ /* 0x000fc60003f06270 */
[----:B------:R-:W-:-:S05]  /*0e80*/  IMAD.MOV R0, RZ, RZ, -R11 ;  /* 0x000000ffff007224 */ /* 0x000fca00078e0a0b */
[----:B------:R-:W-:Y:S01]  /*0e90*/  @!P1 MOV R11, R0 ;  /* 0x00000000000b9202 */ /* 0x000fe20000000f00 */
[----:B0-----:R-:W-:-:S10]  /*0ea0*/  DMUL R20, R12, UR4 ;  /* 0x000000040c147c28 */ /* 0x001fd40008000000 */
[----:B------:R-:W0:Y:S02]  /*0eb0*/  F2F.F32.F64 R20, R20 ;  /* 0x0000001400147310 */ /* 0x000e240000301000 */
[----:B0-----:R-:W-:-:S07]  /*0ec0*/  FSEL R7, -R20, R20, !P0 ;  /* 0x0000001414077208 */ /* 0x001fce0004000100 */
.L_x_6:
[----:B------:R-:W-:Y:S05]  /*0ed0*/  BSYNC.RECONVERGENT B0 ;  /* 0x0000000000007941 */ /* 0x000fea0003800200 */
.L_x_5:
[----:B------:R-:W0:Y:S02]  /*0ee0*/  LDC.64 R12, c[0x0][0x390] ;  /* 0x0000e400ff0c7b82 */ /* 0x000e240000000a00 */
[----:B0-----:R-:W-:-:S05]  /*0ef0*/  IMAD.WIDE R12, R2, 0x4, R12 ;  /* 0x00000004020c7825 */ /* 0x001fca00078e020c */
[----:B------:R-:W2:Y:S01]  /*0f00*/  LDG.E R9, desc[UR6][R12.64] ;  /* 0x000000060c097981 */ /* 0x000ea2000c1e1900 */
[----:B------:R-:W-:Y:S01]  /*0f10*/  LOP3.LUT R0, R11, 0x1, RZ, 0xc0, !PT ;  /* 0x000000010b007812 */ /* 0x000fe200078ec0ff */
[----:B------:R-:W-:Y:S01]  /*0f20*/  FMUL R21, R7, R7 ;  /* 0x0000000707157220 */ /* 0x000fe20000400000 */
[----:B------:R-:W-:Y:S01]  /*0f30*/  LOP3.LUT P1, RZ, R11, 0x2, RZ, 0xc0, !PT ;  /* 0x000000020bff7812 */ /* 0x000fe2000782c0ff */
[----:B------:R-:W-:Y:S01]  /*0f40*/  BSSY.RECONVERGENT B0, `(.L_x_10) ;  /* 0x0000078000007945 */ /* 0x000fe20003800200 */
[----:B------:R-:W-:Y:S01]  /*0f50*/  ISETP.NE.U32.AND P0, PT, R0, 0x1, PT ;  /* 0x000000010000780c */ /* 0x000fe20003f05070 */
[----:B------:R-:W-:-:S03]  /*0f60*/  FFMA R0, R21, R8, -0.0013887860113754868507 ;  /* 0xbab607ed15007423 */ /* 0x000fc60000000008 */
[----:B------:R-:W-:Y:S02]  /*0f70*/  FSEL R14, R5, 0.0083327032625675201416, !P0 ;  /* 0x3c0885e4050e7808 */ /* 0x000fe40004000000 */
[----:B------:R-:W-:Y:S02]  /*0f80*/  FSEL R0, R0, -0.00019574658654164522886, !P0 ;  /* 0xb94d415300007808 */ /* 0x000fe40004000000 */
[----:B------:R-:W-:-:S03]  /*0f90*/  FSEL R6, -R6, -0.16666662693023681641, !P0 ;  /* 0xbe2aaaa806067808 */ /* 0x000fc60004000100 */
[----:B------:R-:W-:Y:S01]  /*0fa0*/  FFMA R14, R21, R0, R14 ;  /* 0x00000000150e7223 */ /* 0x000fe2000000000e */
[----:B------:R-:W-:-:S03]  /*0fb0*/  FSEL R0, R7, 1, P0 ;  /* 0x3f80000007007808 */ /* 0x000fc60000000000 */
[C---:B------:R-:W-:Y:S02]  /*0fc0*/  FFMA R6, R21.reuse, R14, R6 ;  /* 0x0000000e15067223 */ /* 0x040fe40000000006 */
[----:B------:R-:W-:-:S04]  /*0fd0*/  FFMA R21, R21, R0, RZ ;  /* 0x0000000015157223 */ /* 0x000fc800000000ff */
[----:B------:R-:W-:-:S04]  /*0fe0*/  FFMA R21, R21, R6, R0 ;  /* 0x0000000615157223 */ /* 0x000fc80000000000 */
[----:B------:R-:W-:-:S04]  /*0ff0*/  @P1 FADD R21, RZ, -R21 ;  /* 0x80000015ff151221 */ /* 0x000fc80000000000 */
[----:B------:R-:W-:Y:S01]  /*1000*/  FMUL R10, R10, R21 ;  /* 0x000000150a0a7220 */ /* 0x000fe20000400000 */
        /* <DEDUP_REMOVED lines=22> */
.L_x_12:
[----:B0-----:R-:W-:Y:S01]  /*1170*/  MOV R5, UR9 ;  /* 0x0000000900057c02 */ /* 0x001fe20008000f00 */
        /* <DEDUP_REMOVED lines=16> */
[--C-:B------:R-:W-:Y:S02]  /*1280*/  @P1 IMAD.MOV.U32 R15, RZ, RZ, R6.reuse ;  /* 0x000000ffff0f1224 */ /* 0x100fe400078e0006 */
[--C-:B------:R-:W-:Y:S02]  /*1290*/  @P3 IMAD.MOV.U32 R17, RZ, RZ, R6.reuse ;  /* 0x000000ffff113224 */ /* 0x100fe400078e0006 */
[--C-:B------:R-:W-:Y:S02]  /*12a0*/  @P4 IMAD.MOV.U32 R18, RZ, RZ, R6.reuse ;  /* 0x000000ffff124224 */ /* 0x100fe400078e0006 */
[----:B------:R-:W-:Y:S02]  /*12b0*/  @P5 IMAD.MOV.U32 R19, RZ, RZ, R6 ;  /* 0x000000ffff135224 */ /* 0x000fe400078e0006 */
[----:B------:R-:W-:-:S04]  /*12c0*/  VIADD R12, R12, 0x4 ;  /* 0x000000040c0c7836 */ /* 0x000fc80000000000 */
[----:B------:R-:W-:Y:S01]  /*12d0*/  @P2 IMAD.MOV.U32 R16, RZ, RZ, R6 ;  /* 0x000000ffff102224 */ /* 0x000fe200078e0006 */
[----:B------:R-:W-:Y:S06]  /*12e0*/  BRA.U UP0, `(.L_x_12) ;  /* 0xfffffffd00a07547 */ /* 0x000fec000b83ffff */
[----:B------:R-:W-:Y:S01]  /*12f0*/  SHF.R.U32.HI R4, RZ, 0x17, R9 ;  /* 0x00000017ff047819 */ /* 0x000fe20000011609 */
[----:B------:R-:W-:Y:S03]  /*1300*/  BSSY.RECONVERGENT B1, `(.L_x_13) ;  /* 0x0000029000017945 */ /* 0x000fe60003800200 */
[C---:B------:R-:W-:Y:S02]  /*1310*/  LOP3.LUT R0, R4.reuse, 0xe0, RZ, 0xc0, !PT ;  /* 0x000000e004007812 */ /* 0x040fe400078ec0ff */
[----:B------:R-:W-:Y:S02]  /*1320*/  LOP3.LUT P6, RZ, R4, 0x1f, RZ, 0xc0, !PT ;  /* 0x0000001f04ff7812 */ /* 0x000fe400078cc0ff */
[----:B------:R-:W-:-:S04]  /*1330*/  IADD3 R0, PT, PT, R0, -0x80, RZ ;  /* 0xffffff8000007810 */ /* 0x000fc80007ffe0ff */
        /* <DEDUP_REMOVED lines=8> */
[--C-:B------:R-:W-:Y:S01]  /*13c0*/  @P3 IMAD.MOV.U32 R0, RZ, RZ, R3.reuse ;  /* 0x000000ffff003224 */ /* 0x100fe200078e0003 */
[C---:B------:R-:W-:Y:S01]  /*13d0*/  ISETP.EQ.AND P3, PT, R12.reuse, -0x4, PT ;  /* 0xfffffffc0c00780c */ /* 0x040fe20003f62270 */
[----:B------:R-:W-:Y:S02]  /*13e0*/  @P4 IMAD.MOV.U32 R5, RZ, RZ, R3 ;  /* 0x000000ffff054224 */ /* 0x000fe400078e0003 */
[--C-:B------:R-:W-:Y:S01]  /*13f0*/  @P4 IMAD.MOV.U32 R0, RZ, RZ, R15.reuse ;  /* 0x000000ffff004224 */ /* 0x100fe200078e000f */
[----:B------:R-:W-:Y:S01]  /*1400*/  ISETP.EQ.AND P4, PT, R12, RZ, PT ;  /* 0x000000ff0c00720c */ /* 0x000fe20003f82270 */
[----:B------:R-:W-:Y:S02]  /*1410*/  @P0 IMAD.MOV.U32 R5, RZ, RZ, R15 ;  /* 0x000000ffff050224 */ /* 0x000fe400078e000f */
[----:B------:R-:W-:Y:S02]  /*1420*/  @P1 IMAD.MOV.U32 R5, RZ, RZ, R16 ;  /* 0x000000ffff051224 */ /* 0x000fe400078e0010 */
[----:B------:R-:W-:-:S02]  /*1430*/  @P2 IMAD.MOV.U32 R5, RZ, RZ, R17 ;  /* 0x000000ffff052224 */ /* 0x000fc400078e0011 */
[----:B------:R-:W-:Y:S01]  /*1440*/  @P0 IMAD.MOV.U32 R0, RZ, RZ, R16 ;  /* 0x000000ffff000224 */ /* 0x000fe200078e0010 */
[----:B------:R-:W-:Y:S01]  /*1450*/  @P1 MOV R0, R17 ;  /* 0x0000001100001202 */ /* 0x000fe20000000f00 */
[--C-:B------:R-:W-:Y:S02]  /*1460*/  @P3 IMAD.MOV.U32 R5, RZ, RZ, R18.reuse ;  /* 0x000000ffff053224 */ /* 0x100fe400078e0012 */
[----:B------:R-:W-:Y:S02]  /*1470*/  @P2 IMAD.MOV.U32 R0, RZ, RZ, R18 ;  /* 0x000000ffff002224 */ /* 0x000fe400078e0012 */
[----:B------:R-:W-:Y:S02]  /*1480*/  @P4 IMAD.MOV.U32 R5, RZ, RZ, R19 ;  /* 0x000000ffff054224 */ /* 0x000fe400078e0013 */
[----:B------:R-:W-:Y:S02]  /*1490*/  @P5 IMAD.MOV.U32 R5, RZ, RZ, R11 ;  /* 0x000000ffff055224 */ /* 0x000fe400078e000b */
[----:B------:R-:W-:-:S02]  /*14a0*/  @P3 IMAD.MOV.U32 R0, RZ, RZ, R19 ;  /* 0x000000ffff003224 */ /* 0x000fc400078e0013 */
[----:B------:R-:W-:Y:S01]  /*14b0*/  @P4 IMAD.MOV.U32 R0, RZ, RZ, R11 ;  /* 0x000000ffff004224 */ /* 0x000fe200078e000b */
[----:B------:R-:W-:Y:S01]  /*14c0*/  MOV R6, R5 ;  /* 0x0000000500067202 */ /* 0x000fe20000000f00 */
[----:B------:R-:W-:Y:S06]  /*14d0*/  @!P6 BRA `(.L_x_14) ;  /* 0x00000000002ce947 */ /* 0x000fec0003800000 */
[----:B------:R-:W-:Y:S01]  /*14e0*/  @P0 IMAD.MOV.U32 R7, RZ, RZ, R3 ;  /* 0x000000ffff070224 */ /* 0x000fe200078e0003 */
[----:B------:R-:W-:Y:S01]  /*14f0*/  ISETP.EQ.AND P0, PT, R12, 0x8, PT ;  /* 0x000000080c00780c */ /* 0x000fe20003f02270 */
[----:B------:R-:W-:Y:S01]  /*1500*/  @P1 IMAD.MOV.U32 R7, RZ, RZ, R15 ;  /* 0x000000ffff071224 */ /* 0x000fe200078e000f */
[----:B------:R-:W-:Y:S01]  /*1510*/  LOP3.LUT R5, R4, 0x1f, RZ, 0xc0, !PT ;  /* 0x0000001f04057812 */ /* 0x000fe200078ec0ff */
[----:B------:R-:W-:Y:S02]  /*1520*/  @P2 IMAD.MOV.U32 R7, RZ, RZ, R16 ;  /* 0x000000ffff072224 */ /* 0x000fe400078e0010 */
[----:B------:R-:W-:Y:S01]  /*1530*/  @P3 IMAD.MOV.U32 R7, RZ, RZ, R17 ;  /* 0x000000ffff073224 */ /* 0x000fe200078e0011 */
[----:B------:R-:W-:Y:S01]  /*1540*/  SHF.L.W.U32.HI R0, R6, R5, R0 ;  /* 0x0000000506007219 */ /* 0x000fe20000010e00 */
[----:B------:R-:W-:Y:S02]  /*1550*/  @P4 IMAD.MOV.U32 R7, RZ, RZ, R18 ;  /* 0x000000ffff074224 */ /* 0x000fe400078e0012 */
[----:B------:R-:W-:-:S04]  /*1560*/  @P5 IMAD.MOV.U32 R7, RZ, RZ, R19 ;  /* 0x000000ffff075224 */ /* 0x000fc800078e0013 */
[----:B------:R-:W-:-:S05]  /*1570*/  @P0 IMAD.MOV.U32 R7, RZ, RZ, R11 ;  /* 0x000000ffff070224 */ /* 0x000fca00078e000b */
[----:B------:R-:W-:-:S07]  /*1580*/  SHF.L.W.U32.HI R6, R7, R5, R6 ;  /* 0x0000000507067219 */ /* 0x000fce0000010e06 */
.L_x_14:
[----:B------:R-:W-:Y:S05]  /*1590*/  BSYNC.RECONVERGENT B1 ;  /* 0x0000000000017941 */ /* 0x000fea0003800200 */
.L_x_13:
[C---:B------:R-:W-:Y:S01]  /*15a0*/  SHF.L.W.U32.HI R4, R6.reuse, 0x2, R0 ;  /* 0x0000000206047819 */ /* 0x040fe20000010e00 */
[----:B------:R-:W-:Y:S01]  /*15b0*/  UMOV UR4, 0x54442d19 ;  /* 0x54442d1900047882 */ /* 0x000fe20000000000 */
[----:B------:R-:W-:Y:S01]  /*15c0*/  SHF.L.U32 R6, R6, 0x2, RZ ;  /* 0x0000000206067819 */ /* 0x000fe200000006ff */
[----:B------:R-:W-:Y:S01]  /*15d0*/  UMOV UR5, 0x3bf921fb ;  /* 0x3bf921fb00057882 */ /* 0x000fe20000000000 */
[----:B------:R-:W-:Y:S02]  /*15e0*/  SHF.R.S32.HI R5, RZ, 0x1f, R4 ;  /* 0x0000001fff057819 */ /* 0x000fe40000011404 */
[----:B------:R-:W-:Y:S02]  /*15f0*/  ISETP.GE.AND P0, PT, R9, RZ, PT ;  /* 0x000000ff0900720c */ /* 0x000fe40003f06270 */
[C---:B------:R-:W-:Y:S02]  /*1600*/  LOP3.LUT R6, R5.reuse, R6, RZ, 0x3c, !PT ;  /* 0x0000000605067212 */ /* 0x040fe400078e3cff */
[----:B------:R-:W-:-:S02]  /*1610*/  LOP3.LUT R7, R5, R4, RZ, 0x3c, !PT ;  /* 0x0000000405077212 */ /* 0x000fc400078e3cff */
[----:B------:R-:W-:Y:S02]  /*1620*/  SHF.R.U32.HI R0, RZ, 0x1e, R0 ;  /* 0x0000001eff007819 */ /* 0x000fe40000011600 */
[C---:B------:R-:W-:Y:S02]  /*1630*/  LOP3.LUT R5, R4.reuse, R9, RZ, 0x3c, !PT ;  /* 0x0000000904057212 */ /* 0x040fe400078e3cff */
[----:B------:R-:W0:Y:S01]  /*1640*/  I2F.F64.S64 R6, R6 ;  /* 0x0000000600067312 */ /* 0x000e220000301c00 */
[----:B------:R-:W-:Y:S02]  /*1650*/  LEA.HI R4, R4, R0, RZ, 0x1 ;  /* 0x0000000004047211 */ /* 0x000fe400078f08ff */
[----:B------:R-:W-:-:S03]  /*1660*/  ISETP.GE.AND P1, PT, R5, RZ, PT ;  /* 0x000000ff0500720c */ /* 0x000fc60003f26270 */
[----:B------:R-:W-:-:S04]  /*1670*/  IMAD.MOV R0, RZ, RZ, -R4 ;  /* 0x000000ffff007224 */ /* 0x000fc800078e0a04 */
[----:B------:R-:W-:Y:S01]  /*1680*/  @!P0 IMAD.MOV.U32 R4, RZ, RZ, R0 ;  /* 0x000000ffff048224 */ /* 0x000fe200078e0000 */
[----:B0-----:R-:W-:-:S10]  /*1690*/  DMUL R20, R6, UR4 ;  /* 0x0000000406147c28 */ /* 0x001fd40008000000 */
[----:B------:R-:W0:Y:S02]  /*16a0*/  F2F.F32.F64 R20, R20 ;  /* 0x0000001400147310 */ /* 0x000e240000301000 */
[----:B0-----:R-:W-:-:S07]  /*16b0*/  FSEL R0, -R20, R20, !P1 ;  /* 0x0000001414007208 */ /* 0x001fce0004800100 */
.L_x_11:
[----:B------:R-:W-:Y:S05]  /*16c0*/  BSYNC.RECONVERGENT B0 ;  /* 0x0000000000007941 */ /* 0x000fea0003800200 */
.L_x_10:
[----:B------:R-:W-:Y:S01]  /*16d0*/  FMUL R5, R0, R0 ;  /* 0x0000000000057220 */ /* 0x000fe20000400000 */
[C---:B------:R-:W-:Y:S01]  /*16e0*/  LOP3.LUT R7, R4.reuse, 0x1, RZ, 0xc0, !PT ;  /* 0x0000000104077812 */ /* 0x040fe200078ec0ff */
[----:B------:R-:W-:Y:S01]  /*16f0*/  IMAD.MOV.U32 R11, RZ, RZ, 0x3c0885e4 ;  /* 0x3c0885e4ff0b7424 */ /* 0x000fe200078e00ff */
[----:B------:R-:W-:Y:S01]  /*1700*/  FSETP.GE.AND P2, PT, |R9|, 105615, PT ;  /* 0x47ce47800900780b */ /* 0x000fe20003f46200 */
[----:B------:R-:W-:Y:S01]  /*1710*/  FFMA R6, R5, R8, -0.0013887860113754868507 ;  /* 0xbab607ed05067423 */ /* 0x000fe20000000008 */
[----:B------:R-:W-:Y:S01]  /*1720*/  ISETP.NE.U32.AND P0, PT, R7, 0x1, PT ;  /* 0x000000010700780c */ /* 0x000fe20003f05070 */
[----:B------:R-:W-:Y:S01]  /*1730*/  VIADD R7, R4, 0x1 ;  /* 0x0000000104077836 */ /* 0x000fe20000000000 */
[----:B------:R-:W-:Y:S01]  /*1740*/  BSSY.RECONVERGENT B0, `(.L_x_15) ;  /* 0x000006e000007945 */ /* 0x000fe20003800200 */
[----:B------:R-:W-:Y:S01]  /*1750*/  IMAD.MOV.U32 R12, RZ, RZ, 0x3e2aaaa8 ;  /* 0x3e2aaaa8ff0c7424 */ /* 0x000fe200078e00ff */
[----:B------:R-:W-:Y:S02]  /*1760*/  FSEL R6, R6, -0.00019574658654164522886, P0 ;  /* 0xb94d415306067808 */ /* 0x000fe40000000000 */
[----:B------:R-:W-:-:S02]  /*1770*/  FSEL R4, R11, 0.041666727513074874878, !P0 ;  /* 0x3d2aaabb0b047808 */ /* 0x000fc40004000000 */
[----:B------:R-:W-:Y:S02]  /*1780*/  LOP3.LUT P1, RZ, R7, 0x2, RZ, 0xc0, !PT ;  /* 0x0000000207ff7812 */ /* 0x000fe4000782c0ff */
[----:B------:R-:W-:Y:S01]  /*1790*/  FSEL R0, R0, 1, !P0 ;  /* 0x3f80000000007808 */ /* 0x000fe20004000000 */
[----:B------:R-:W-:Y:S01]  /*17a0*/  FFMA R4, R5, R6, R4 ;  /* 0x0000000605047223 */ /* 0x000fe20000000004 */
[----:B------:R-:W-:-:S03]  /*17b0*/  FSEL R7, -R12, -0.4999999701976776123, !P0 ;  /* 0xbeffffff0c077808 */ /* 0x000fc60004000100 */
[C---:B------:R-:W-:Y:S02]  /*17c0*/  FFMA R21, R5.reuse, R0, RZ ;  /* 0x0000000005157223 */ /* 0x040fe400000000ff */
[----:B------:R-:W-:-:S04]  /*17d0*/  FFMA R4, R5, R4, R7 ;  /* 0x0000000405047223 */ /* 0x000fc80000000007 */
[----:B------:R-:W-:Y:S01]  /*17e0*/  FFMA R21, R21, R4, R0 ;  /* 0x0000000415157223 */ /* 0x000fe20000000000 */
[----:B------:R-:W-:Y:S02]  /*17f0*/  IMAD.MOV.U32 R0, RZ, RZ, R14 ;  /* 0x000000ffff007224 */ /* 0x000fe400078e000e */
[----:B------:R-:W-:Y:S02]  /*1800*/  IMAD.MOV.U32 R4, RZ, RZ, R13 ;  /* 0x000000ffff047224 */ /* 0x000fe400078e000d */
[----:B------:R-:W-:Y:S01]  /*1810*/  @P1 FADD R21, RZ, -R21 ;  /* 0x80000015ff151221 */ /* 0x000fe20000000000 */
[----:B------:R-:W-:Y:S06]  /*1820*/  @!P2 BRA `(.L_x_16) ;  /* 0x00000004007ca947 */ /* 0x000fec0003800000 */
[----:B------:R-:W-:-:S13]  /*1830*/  FSETP.NEU.AND P0, PT, |R9|, +INF , PT ;  /* 0x7f8000000900780b */ /* 0x000fda0003f0d200 */
[----:B------:R-:W-:Y:S01]  /*1840*/  @!P0 FMUL R4, RZ, R9 ;  /* 0x00000009ff048220 */ /* 0x000fe20000400000 */
[----:B------:R-:W-:Y:S01]  /*1850*/  @!P0 MOV R0, RZ ;  /* 0x000000ff00008202 */ /* 0x000fe20000000f00 */
        /* <DEDUP_REMOVED lines=8> */
.L_x_17:
        /* <DEDUP_REMOVED lines=22> */
[----:B------:R-:W-:Y:S01]  /*1a40*/  @P2 MOV R16, R0 ;  /* 0x0000000000102202 */ /* 0x000fe20000000f00 */
        /* <DEDUP_REMOVED lines=14> */
[----:B------:R-:W-:Y:S01]  /*1b30*/  @P3 IMAD.MOV.U32 R0, RZ, RZ, R3 ;  /* 0x000000ffff003224 */ /* 0x000fe200078e0003 */
[C---:B------:R-:W-:Y:S01]  /*1b40*/  ISETP.EQ.AND P3, PT, R7.reuse, -0x4, PT ;  /* 0xfffffffc0700780c */ /* 0x040fe20003f62270 */
[--C-:B------:R-:W-:Y:S01]  /*1b50*/  @P4 IMAD.MOV.U32 R0, RZ, RZ, R15.reuse ;  /* 0x000000ffff004224 */ /* 0x100fe200078e000f */
[----:B------:R-:W-:Y:S01]  /*1b60*/  @P4 MOV R4, R3 ;  /* 0x0000000300044202 */ /* 0x000fe20000000f00 */
[----:B------:R-:W-:Y:S01]  /*1b70*/  @P0 IMAD.MOV.U32 R4, RZ, RZ, R15 ;  /* 0x000000ffff040224 */ /* 0x000fe200078e000f */
[----:B------:R-:W-:Y:S01]  /*1b80*/  ISETP.EQ.AND P4, PT, R7, RZ, PT ;  /* 0x000000ff0700720c */ /* 0x000fe20003f82270 */
[--C-:B------:R-:W-:Y:S02]  /*1b90*/  @P0 IMAD.MOV.U32 R0, RZ, RZ, R16.reuse ;  /* 0x000000ffff000224 */ /* 0x100fe400078e0010 */
[----:B------:R-:W-:Y:S02]  /*1ba0*/  @P1 IMAD.MOV.U32 R4, RZ, RZ, R16 ;  /* 0x000000ffff041224 */ /* 0x000fe400078e0010 */
[----:B------:R-:W-:-:S02]  /*1bb0*/  @P1 IMAD.MOV.U32 R0, RZ, RZ, R17 ;  /* 0x000000ffff001224 */ /* 0x000fc400078e0011 */
[----:B------:R-:W-:Y:S02]  /*1bc0*/  @P2 IMAD.MOV.U32 R4, RZ, RZ, R17 ;  /* 0x000000ffff042224 */ /* 0x000fe400078e0011 */
[----:B------:R-:W-:Y:S01]  /*1bd0*/  @P2 IMAD.MOV.U32 R0, RZ, RZ, R18 ;  /* 0x000000ffff002224 */ /* 0x000fe200078e0012 */
[----:B------:R-:W-:Y:S01]  /*1be0*/  @P3 MOV R4, R18 ;  /* 0x0000001200043202 */ /* 0x000fe20000000f00 */
[--C-:B------:R-:W-:Y:S02]  /*1bf0*/  @P3 IMAD.MOV.U32 R0, RZ, RZ, R19.reuse ;  /* 0x000000ffff003224 */ /* 0x100fe400078e0013 */
[----:B------:R-:W-:Y:S02]  /*1c00*/  @P4 IMAD.MOV.U32 R4, RZ, RZ, R19 ;  /* 0x000000ffff044224 */ /* 0x000fe400078e0013 */
[--C-:B------:R-:W-:Y:S02]  /*1c10*/  @P4 IMAD.MOV.U32 R0, RZ, RZ, R23.reuse ;  /* 0x000000ffff004224 */ /* 0x100fe400078e0017 */
        /* <DEDUP_REMOVED lines=13> */
.L_x_19:
[----:B------:R-:W-:Y:S05]  /*1cf0*/  BSYNC.RECONVERGENT B1 ;  /* 0x0000000000017941 */ /* 0x000fea0003800200 */
.L_x_18:
        /* <DEDUP_REMOVED lines=18> */
.L_x_16:
[----:B------:R-:W-:Y:S05]  /*1e20*/  BSYNC.RECONVERGENT B0 ;  /* 0x0000000000007941 */ /* 0x000fea0003800200 */
.L_x_15:
[----:B------:R-:W-:Y:S01]  /*1e30*/  FMUL R5, R4, R4 ;  /* 0x0000000404057220 */ /* 0x000fe20000400000 */
[C---:B------:R-:W-:Y:S01]  /*1e40*/  LOP3.LUT R7, R0.reuse, 0x1, RZ, 0xc0, !PT ;  /* 0x0000000100077812 */ /* 0x040fe200078ec0ff */
[----:B------:R-:W-:Y:S01]  /*1e50*/  VIADD R0, R0, 0x1 ;  /* 0x0000000100007836 */ /* 0x000fe20000000000 */
[----:B------:R-:W-:Y:S01]  /*1e60*/  FSETP.GE.AND P2, PT, |R9|, 105615, PT ;  /* 0x47ce47800900780b */ /* 0x000fe20003f46200 */
[----:B------:R-:W-:Y:S01]  /*1e70*/  FFMA R6, R5, R8, -0.0013887860113754868507 ;  /* 0xbab607ed05067423 */ /* 0x000fe20000000008 */
[----:B------:R-:W-:Y:S01]  /*1e80*/  ISETP.NE.U32.AND P0, PT, R7, 0x1, PT ;  /* 0x000000010700780c */ /* 0x000fe20003f05070 */
[----:B------:R-:W-:Y:S01]  /*1e90*/  BSSY.RECONVERGENT B0, `(.L_x_20) ;  /* 0x000006b000007945 */ /* 0x000fe20003800200 */
[----:B------:R-:W-:Y:S02]  /*1ea0*/  LOP3.LUT P1, RZ, R0, 0x2, RZ, 0xc0, !PT ;  /* 0x0000000200ff7812 */ /* 0x000fe4000782c0ff */
[----:B------:R-:W-:Y:S02]  /*1eb0*/  FSEL R6, R6, -0.00019574658654164522886, P0 ;  /* 0xb94d415306067808 */ /* 0x000fe40000000000 */
[----:B------:R-:W-:-:S02]  /*1ec0*/  FSEL R20, R11, 0.041666727513074874878, !P0 ;  /* 0x3d2aaabb0b147808 */ /* 0x000fc40004000000 */
[----:B------:R-:W-:Y:S02]  /*1ed0*/  FSEL R0, R4, 1, !P0 ;  /* 0x3f80000004007808 */ /* 0x000fe40004000000 */
[----:B------:R-:W-:Y:S01]  /*1ee0*/  FSEL R23, -R12, -0.4999999701976776123, !P0 ;  /* 0xbeffffff0c177808 */ /* 0x000fe20004000100 */
[C---:B------:R-:W-:Y:S02]  /*1ef0*/  FFMA R6, R5.reuse, R6, R20 ;  /* 0x0000000605067223 */ /* 0x040fe40000000014 */
[C---:B------:R-:W-:Y:S02]  /*1f00*/  FFMA R7, R5.reuse, R0, RZ ;  /* 0x0000000005077223 */ /* 0x040fe400000000ff */
[----:B------:R-:W-:-:S04]  /*1f10*/  FFMA R6, R5, R6, R23 ;  /* 0x0000000605067223 */ /* 0x000fc80000000017 */
[----:B------:R-:W-:-:S04]  /*1f20*/  FFMA R0, R7, R6, R0 ;  /* 0x0000000607007223 */ /* 0x000fc80000000000 */
[----:B------:R-:W-:-:S04]  /*1f30*/  @P1 FADD R0, RZ, -R0 ;  /* 0x80000000ff001221 */ /* 0x000fc80000000000 */
[----:B------:R-:W-:Y:S01]  /*1f40*/  FMUL R21, R21, R0 ;  /* 0x0000000015157220 */ /* 0x000fe20000400000 */
        /* <DEDUP_REMOVED lines=12> */
.L_x_22:
        /* <DEDUP_REMOVED lines=36> */
[----:B------:R-:W-:-:S03]  /*2250*/  ISETP.EQ.AND P5, PT, R6, RZ, PT ;  /* 0x000000ff0600720c */ /* 0x000fc60003fa2270 */
[----:B------:R-:W-:Y:S01]  /*2260*/  @P3 IMAD.MOV.U32 R0, RZ, RZ, R3 ;  /* 0x000000ffff003224 */ /* 0x000fe200078e0003 */
[C---:B------:R-:W-:Y:S01]  /*2270*/  ISETP.EQ.AND P3, PT, R6.reuse, -0x4, PT ;  /* 0xfffffffc0600780c */ /* 0x040fe20003f62270 */
[--C-:B------:R-:W-:Y:S01]  /*2280*/  @P4 IMAD.MOV.U32 R0, RZ, RZ, R15.reuse ;  /* 0x000000ffff004224 */ /* 0x100fe200078e000f */
[----:B------:R-:W-:Y:S01]  /*2290*/  @P4 MOV R4, R3 ;  /* 0x0000000300044202 */ /* 0x000fe20000000f00 */
[----:B------:R-:W-:Y:S01]  /*22a0*/  @P2 IMAD.MOV.U32 R4, RZ, RZ, R15 ;  /* 0x000000ffff042224 */ /* 0x000fe200078e000f */
[----:B------:R-:W-:Y:S01]  /*22b0*/  ISETP.EQ.AND P4, PT, R6, 0x4, PT ;  /* 0x000000040600780c */ /* 0x000fe20003f82270 */
        /* <DEDUP_REMOVED lines=12> */
[----:B------:R-:W-:Y:S01]  /*2380*/  LOP3.LUT R5, R5, 0x1f, RZ, 0xc0, !PT ;  /* 0x0000001f05057812 */ /* 0x000fe200078ec0ff */
[----:B------:R-:W-:Y:S01]  /*2390*/  @P0 IMAD.MOV.U32 R3, RZ, RZ, R16 ;  /* 0x000000ffff030224 */ /* 0x000fe200078e0010 */
[----:B------:R-:W-:Y:S01]  /*23a0*/  ISETP.EQ.AND P0, PT, R6, 0x8, PT ;  /* 0x000000080600780c */ /* 0x000fe20003f02270 */
[----:B------:R-:W-:Y:S01]  /*23b0*/  @P3 IMAD.MOV.U32 R3, RZ, RZ, R17 ;  /* 0x000000ffff033224 */ /* 0x000fe200078e0011 */
[----:B------:R-:W-:Y:S01]  /*23c0*/  @P5 MOV R3, R18 ;  /* 0x0000001200035202 */ /* 0x000fe20000000f00 */
[----:B------:R-:W-:Y:S01]  /*23d0*/  @P4 IMAD.MOV.U32 R3, RZ, RZ, R19 ;  /* 0x000000ffff034224 */ /* 0x000fe200078e0013 */
[----:B------:R-:W-:-:S09]  /*23e0*/  SHF.L.W.U32.HI R0, R4, R5, R0 ;  /* 0x0000000504007219 */ /* 0x000fd20000010e00 */
[----:B------:R-:W-:-:S05]  /*23f0*/  @P0 IMAD.MOV.U32 R3, RZ, RZ, R13 ;  /* 0x000000ffff030224 */ /* 0x000fca00078e000d */
[----:B------:R-:W-:-:S07]  /*2400*/  SHF.L.W.U32.HI R4, R3, R5, R4 ;  /* 0x0000000503047219 */ /* 0x000fce0000010e04 */
.L_x_24:
[----:B------:R-:W-:Y:S05]  /*2410*/  BSYNC.RECONVERGENT B1 ;  /* 0x0000000000017941 */ /* 0x000fea0003800200 */
.L_x_23:
        /* <DEDUP_REMOVED lines=18> */
.L_x_21:
[----:B------:R-:W-:Y:S05]  /*2540*/  BSYNC.RECONVERGENT B0 ;  /* 0x0000000000007941 */ /* 0x000fea0003800200 */
.L_x_20:
[----:B------:R-:W-:Y:S01]  /*2550*/  FMUL R3, R13, R13 ;  /* 0x0000000d0d037220 */ /* 0x000fe20000400000 */
[C---:B------:R-:W-:Y:S01]  /*2560*/  LOP3.LUT R0, R14.reuse, 0x1, RZ, 0xc0, !PT ;  /* 0x000000010e007812 */ /* 0x040fe200078ec0ff */
[----:B------:R-:W0:Y:S01]  /*2570*/  LDC.64 R4, c[0x0][0x380] ;  /* 0x0000e000ff047b82 */ /* 0x000e220000000a00 */
[----:B------:R-:W-:Y:S02]  /*2580*/  VIADD R14, R14, 0x1 ;  /* 0x000000010e0e7836 */ /* 0x000fe40000000000 */
[----:B------:R-:W-:Y:S01]  /*2590*/  FFMA R8, R3, R8, -0.0013887860113754868507 ;  /* 0xbab607ed03087423 */ /* 0x000fe20000000008 */
[----:B------:R-:W-:Y:S02]  /*25a0*/  ISETP.NE.U32.AND P0, PT, R0, 0x1, PT ;  /* 0x000000010000780c */ /* 0x000fe40003f05070 */
[----:B------:R-:W-:Y:S02]  /*25b0*/  LOP3.LUT P1, RZ, R14, 0x2, RZ, 0xc0, !PT ;  /* 0x000000020eff7812 */ /* 0x000fe4000782c0ff */
[----:B------:R-:W-:-:S02]  /*25c0*/  FSEL R0, R11, 0.041666727513074874878, !P0 ;  /* 0x3d2aaabb0b007808 */ /* 0x000fc40004000000 */
[----:B------:R-:W-:Y:S02]  /*25d0*/  FSEL R8, R8, -0.00019574658654164522886, P0 ;  /* 0xb94d415308087808 */ /* 0x000fe40000000000 */
[----:B------:R-:W-:-:S03]  /*25e0*/  FSEL R7, -R12, -0.4999999701976776123, !P0 ;  /* 0xbeffffff0c077808 */ /* 0x000fc60004000100 */
[----:B------:R-:W-:Y:S01]  /*25f0*/  FFMA R8, R3, R8, R0 ;  /* 0x0000000803087223 */ /* 0x000fe20000000000 */
[----:B------:R-:W-:-:S03]  /*2600*/  FSEL R0, R13, 1, !P0 ;  /* 0x3f8000000d007808 */ /* 0x000fc60004000000 */
[C---:B------:R-:W-:Y:S02]  /*2610*/  FFMA R7, R3.reuse, R8, R7 ;  /* 0x0000000803077223 */ /* 0x040fe40000000007 */
[----:B------:R-:W-:Y:S01]  /*2620*/  FFMA R3, R3, R0, RZ ;  /* 0x0000000003037223 */ /* 0x000fe200000000ff */
[----:B0-----:R-:W-:-:S04]  /*2630*/  IMAD.WIDE R4, R2, 0x4, R4 ;  /* 0x0000000402047825 */ /* 0x001fc800078e0204 */
[----:B------:R-:W-:-:S04]  /*2640*/  FFMA R0, R3, R7, R0 ;  /* 0x0000000703007223 */ /* 0x000fc80000000000 */
[----:B------:R-:W-:-:S04]  /*2650*/  @P1 FADD R0, RZ, -R0 ;  /* 0x80000000ff001221 */ /* 0x000fc80000000000 */
[----:B------:R-:W-:-:S05]  /*2660*/  FFMA R21, R21, R0, R10 ;  /* 0x0000000015157223 */ /* 0x000fca000000000a */
[----:B------:R-:W-:Y:S01]  /*2670*/  STG.E desc[UR6][R4.64], R21 ;  /* 0x0000001504007986 */ /* 0x000fe2000c101906 */
[----:B------:R-:W-:Y:S05]  /*2680*/  EXIT ;  /* 0x000000000000794d */ /* 0x000fea0003800000 */
.L_x_25:
[----:B------:R-:W-:-:S00]  /*2690*/  BRA `(.L_x_25) ;  /* 0xfffffffc00fc7947 */ /* 0x000fc0000383ffff */
[----:B------:R-:W-:-:S00]  /*26a0*/  NOP ;  /* 0x0000000000007918 */ /* 0x000fc00000000000 */
        /* <DEDUP_REMOVED lines=13> */
.L_x_26:


//--------------------- .nv.global.init           --------------------------
	.section	.nv.global.init,"aw",@progbits
	.align	4
.nv.global.init:
	.type		__cudart_i2opi_f,@object
	.size		__cudart_i2opi_f,(.L_0 - __cudart_i2opi_f)
__cudart_i2opi_f:
        /*0000*/ 	.byte	0x41, 0x90, 0x43, 0x3c, 0x99, 0x95, 0x62, 0xdb, 0xc0, 0xdd, 0x34, 0xf5, 0xd1, 0x57, 0x27, 0xfc
        /*0010*/ 	.byte	0x29, 0x15, 0x44, 0x4e, 0x6e, 0x83, 0xf9, 0xa2
.L_0:


//--------------------- .nv.shared.reserved.0     --------------------------
	.section	.nv.shared.reserved.0,"aw",@nobits
	.weak		__nv_reservedSMEM_offset_0_alias
	.size		__nv_reservedSMEM_offset_0_alias, 0, 64
	.other		__nv_reservedSMEM_offset_0_alias,@"STO_CUDA_RESERVED_SHARED STV_DEFAULT"
__nv_reservedSMEM_offset_0_alias:
	.zero		0
	.zero		64


//--------------------- .nv.constant0._Z21globalCalculateKernelPfS_S_ --------------------------
	.section	.nv.constant0._Z21globalCalculateKernelPfS_S_,"a",@progbits
	.sectionflags	@""
	.align	4
.nv.constant0._Z21globalCalculateKernelPfS_S_:
	.zero		920


//--------------------- SYMBOLS --------------------------

	.type		.nv.reservedSmem.offset0,@object
	.size		.nv.reservedSmem.offset0,0x4
